	.target	sm_90a

	.elftype	@"ET_EXEC"


//--------------------- .note.nv.tkinfo           --------------------------
	.section	.note.nv.tkinfo,"",@"SHT_NOTE"
	.sectionflags	@"SHF_NOTE_NV_TKINFO"
	.tkinfo
        /*0018*/ 	.word	0x00000002
        /*0030*/ 	.string	""
        /*0030*/ 	.string	"ptxas"
        /*0030*/ 	.string	"Cuda compilation tools, release 13.0, V13.0.88"
        /*0030*/ 	.string	"Build cuda_13.0.r13.0/compiler.36424714_0"
        /*0030*/ 	.string	"-arch sm_90a -m 64 "



//--------------------- .note.nv.cuinfo           --------------------------
	.section	.note.nv.cuinfo,"",@"SHT_NOTE"
	.sectionflags	@"SHF_NOTE_NV_CUINFO"
        /*0018*/ 	.short	0x0002
        /*001a*/ 	.short	0x005a
        /*001c*/ 	.short	0x0082
	.zero		2


//--------------------- .nv.info                  --------------------------
	.section	.nv.info,"",@"SHT_CUDA_INFO"
	.align	4


	//----- nvinfo : EIATTR_REGCOUNT
	.align		4
        /*0000*/ 	.byte	0x04, 0x2f
        /*0002*/ 	.short	(.L_12 - .L_11)
	.align		4
.L_11:
        /*0004*/ 	.word	index@(_ZN7cutlass13device_kernelINS_4gemm6kernel13GemmUniversalIN4cute5tupleIJiiiiEEENS1_10collective13CollectiveMmaINS1_37MainloopSm90TmaGmmaWarpSpecializedFP8ILi4ENS5_IJNS4_1CILi1EEESB_SB_EEENS1_35KernelTmaWarpSpecializedCooperativeEEENS5_IJNSA_ILi128EEESF_NSA_ILi64EEEEEENS_12float_e4m3_tENS5_IJlSB_lEEESI_SJ_NS4_8TiledMMAINS4_8MMA_AtomIJNS4_4SM904GMMA31MMA_64x128x32_F32E4M3E4M3_SS_TNILNSN_7ScaleInE1ELSP_1EEEEEENS4_6LayoutINS5_IJNSA_ILi2EEESB_SB_EEENS5_IJSB_NSA_ILi0EEESV_EEEEENS5_IJNS4_10UnderscoreESY_SY_EEEEENS4_13SM90_TMA_LOADENS4_14ComposedLayoutINS4_7SwizzleILi2ELi4ELi3EEENS4_18smem_ptr_flag_bitsILi8EEENSS_INS5_IJNSA_ILi8EEESG_EEENS5_IJSG_SB_EEEEEEEvNS4_8identityES11_S1B_vS1C_EENS_8epilogue10collective6detail29Sm90TmaWarpSpecializedAdapterINS1F_15DefaultEpilogueISI_SJ_SJ_NS1E_6thread17LinearCombinationISI_Li1EffLNS1J_9ScaleType4KindE0ELNS_15FloatRoundStyleE2ESI_EENS1_15EpilogueDefaultEEEEEvvEEEEvNT_6ParamsE)
        /*0008*/ 	.word	0x000000a8


	//----- nvinfo : EIATTR_FRAME_SIZE
	.align		4
.L_12:
        /*000c*/ 	.byte	0x04, 0x11
        /*000e*/ 	.short	(.L_14 - .L_13)
	.align		4
.L_13:
        /*0010*/ 	.word	index@(_ZN7cutlass13device_kernelINS_4gemm6kernel13GemmUniversalIN4cute5tupleIJiiiiEEENS1_10collective13CollectiveMmaINS1_37MainloopSm90TmaGmmaWarpSpecializedFP8ILi4ENS5_IJNS4_1CILi1EEESB_SB_EEENS1_35KernelTmaWarpSpecializedCooperativeEEENS5_IJNSA_ILi128EEESF_NSA_ILi64EEEEEENS_12float_e4m3_tENS5_IJlSB_lEEESI_SJ_NS4_8TiledMMAINS4_8MMA_AtomIJNS4_4SM904GMMA31MMA_64x128x32_F32E4M3E4M3_SS_TNILNSN_7ScaleInE1ELSP_1EEEEEENS4_6LayoutINS5_IJNSA_ILi2EEESB_SB_EEENS5_IJSB_NSA_ILi0EEESV_EEEEENS5_IJNS4_10UnderscoreESY_SY_EEEEENS4_13SM90_TMA_LOADENS4_14ComposedLayoutINS4_7SwizzleILi2ELi4ELi3EEENS4_18smem_ptr_flag_bitsILi8EEENSS_INS5_IJNSA_ILi8EEESG_EEENS5_IJSG_SB_EEEEEEEvNS4_8identityES11_S1B_vS1C_EENS_8epilogue10collective6detail29Sm90TmaWarpSpecializedAdapterINS1F_15DefaultEpilogueISI_SJ_SJ_NS1E_6thread17LinearCombinationISI_Li1EffLNS1J_9ScaleType4KindE0ELNS_15FloatRoundStyleE2ESI_EENS1_15EpilogueDefaultEEEEEvvEEEEvNT_6ParamsE)
        /*0014*/ 	.word	0x00000000


	//----- nvinfo : EIATTR_MIN_STACK_SIZE
	.align		4
.L_14:
        /*0018*/ 	.byte	0x04, 0x12
        /*001a*/ 	.short	(.L_16 - .L_15)
	.align		4
.L_15:
        /*001c*/ 	.word	index@(_ZN7cutlass13device_kernelINS_4gemm6kernel13GemmUniversalIN4cute5tupleIJiiiiEEENS1_10collective13CollectiveMmaINS1_37MainloopSm90TmaGmmaWarpSpecializedFP8ILi4ENS5_IJNS4_1CILi1EEESB_SB_EEENS1_35KernelTmaWarpSpecializedCooperativeEEENS5_IJNSA_ILi128EEESF_NSA_ILi64EEEEEENS_12float_e4m3_tENS5_IJlSB_lEEESI_SJ_NS4_8TiledMMAINS4_8MMA_AtomIJNS4_4SM904GMMA31MMA_64x128x32_F32E4M3E4M3_SS_TNILNSN_7ScaleInE1ELSP_1EEEEEENS4_6LayoutINS5_IJNSA_ILi2EEESB_SB_EEENS5_IJSB_NSA_ILi0EEESV_EEEEENS5_IJNS4_10UnderscoreESY_SY_EEEEENS4_13SM90_TMA_LOADENS4_14ComposedLayoutINS4_7SwizzleILi2ELi4ELi3EEENS4_18smem_ptr_flag_bitsILi8EEENSS_INS5_IJNSA_ILi8EEESG_EEENS5_IJSG_SB_EEEEEEEvNS4_8identityES11_S1B_vS1C_EENS_8epilogue10collective6detail29Sm90TmaWarpSpecializedAdapterINS1F_15DefaultEpilogueISI_SJ_SJ_NS1E_6thread17LinearCombinationISI_Li1EffLNS1J_9ScaleType4KindE0ELNS_15FloatRoundStyleE2ESI_EENS1_15EpilogueDefaultEEEEEvvEEEEvNT_6ParamsE)
        /*0020*/ 	.word	0x00000000
.L_16:


//--------------------- .nv.compat                --------------------------
	.section	.nv.compat,"",@"SHT_CUDA_COMPAT_INFO"
	.align	4
        /*0000*/ 	.byte	0x02, 0x09, 0x01, 0x00, 0x02, 0x02, 0x04, 0x00, 0x02, 0x05, 0x05, 0x00, 0x03, 0x07, 0x01, 0x01
        /*0010*/ 	.byte	0x02, 0x03, 0x01, 0x00, 0x02, 0x06, 0x01, 0x00, 0x04, 0x0b, 0x08, 0x00, 0x00, 0x00, 0x00, 0x00
        /*0020*/ 	.byte	0x00, 0x00, 0x00, 0x00


//--------------------- .nv.info._ZN7cutlass13device_kernelINS_4gemm6kernel13GemmUniversalIN4cute5tupleIJiiiiEEENS1_10collective13CollectiveMmaINS1_37MainloopSm90TmaGmmaWarpSpecializedFP8ILi4ENS5_IJNS4_1CILi1EEESB_SB_EEENS1_35KernelTmaWarpSpecializedCooperativeEEENS5_IJNSA_ILi128EEESF_NSA_ILi64EEEEEENS_12float_e4m3_tENS5_IJlSB_lEEESI_SJ_NS4_8TiledMMAINS4_8MMA_AtomIJNS4_4SM904GMMA31MMA_64x128x32_F32E4M3E4M3_SS_TNILNSN_7ScaleInE1ELSP_1EEEEEENS4_6LayoutINS5_IJNSA_ILi2EEESB_SB_EEENS5_IJSB_NSA_ILi0EEESV_EEEEENS5_IJNS4_10UnderscoreESY_SY_EEEEENS4_13SM90_TMA_LOADENS4_14ComposedLayoutINS4_7SwizzleILi2ELi4ELi3EEENS4_18smem_ptr_flag_bitsILi8EEENSS_INS5_IJNSA_ILi8EEESG_EEENS5_IJSG_SB_EEEEEEEvNS4_8identityES11_S1B_vS1C_EENS_8epilogue10collective6detail29Sm90TmaWarpSpecializedAdapterINS1F_15DefaultEpilogueISI_SJ_SJ_NS1E_6thread17LinearCombinationISI_Li1EffLNS1J_9ScaleType4KindE0ELNS_15FloatRoundStyleE2ESI_EENS1_15EpilogueDefaultEEEEEvvEEEEvNT_6ParamsE --------------------------
	.section	.nv.info._ZN7cutlass13device_kernelINS_4gemm6kernel13GemmUniversalIN4cute5tupleIJiiiiEEENS1_10collective13CollectiveMmaINS1_37MainloopSm90TmaGmmaWarpSpecializedFP8ILi4ENS5_IJNS4_1CILi1EEESB_SB_EEENS1_35KernelTmaWarpSpecializedCooperativeEEENS5_IJNSA_ILi128EEESF_NSA_ILi64EEEEEENS_12float_e4m3_tENS5_IJlSB_lEEESI_SJ_NS4_8TiledMMAINS4_8MMA_AtomIJNS4_4SM904GMMA31MMA_64x128x32_F32E4M3E4M3_SS_TNILNSN_7ScaleInE1ELSP_1EEEEEENS4_6LayoutINS5_IJNSA_ILi2EEESB_SB_EEENS5_IJSB_NSA_ILi0EEESV_EEEEENS5_IJNS4_10UnderscoreESY_SY_EEEEENS4_13SM90_TMA_LOADENS4_14ComposedLayoutINS4_7SwizzleILi2ELi4ELi3EEENS4_18smem_ptr_flag_bitsILi8EEENSS_INS5_IJNSA_ILi8EEESG_EEENS5_IJSG_SB_EEEEEEEvNS4_8identityES11_S1B_vS1C_EENS_8epilogue10collective6detail29Sm90TmaWarpSpecializedAdapterINS1F_15DefaultEpilogueISI_SJ_SJ_NS1E_6thread17LinearCombinationISI_Li1EffLNS1J_9ScaleType4KindE0ELNS_15FloatRoundStyleE2ESI_EENS1_15EpilogueDefaultEEEEEvvEEEEvNT_6ParamsE,"",@"SHT_CUDA_INFO"
	.sectionflags	@""
	.align	4


	//----- nvinfo : EIATTR_CUDA_API_VERSION
	.align		4
        /*0000*/ 	.byte	0x04, 0x37
        /*0002*/ 	.short	(.L_18 - .L_17)
.L_17:
        /*0004*/ 	.word	0x00000082


	//----- nvinfo : EIATTR_KPARAM_INFO
	.align		4
.L_18:
        /*0008*/ 	.byte	0x04, 0x17
        /*000a*/ 	.short	(.L_20 - .L_19)
.L_19:
        /*000c*/ 	.word	0x00000000
        /*0010*/ 	.short	0x0000
        /*0012*/ 	.short	0x0070
        /*0014*/ 	.byte	0x00, 0xf0, 0x01, 0x10


	//----- nvinfo : EIATTR_SPARSE_MMA_MASK
	.align		4
.L_20:
        /*0018*/ 	.byte	0x03, 0x50
        /*001a*/ 	.short	0x0000


	//----- nvinfo : EIATTR_MAXREG_COUNT
	.align		4
        /*001c*/ 	.byte	0x03, 0x1b
        /*001e*/ 	.short	0x00a8


	//----- nvinfo : EIATTR_NUM_BARRIERS
	.align		4
        /*0020*/ 	.byte	0x02, 0x4c
        /*0022*/ 	.byte	0x01
	.zero		1


	//----- nvinfo : EIATTR_MERCURY_ISA_VERSION
	.align		4
        /*0024*/ 	.byte	0x03, 0x5f
        /*0026*/ 	.short	0x0101


	//----- nvinfo : EIATTR_INT_WARP_WIDE_INSTR_OFFSETS
	.align		4
        /*0028*/ 	.byte	0x04, 0x31
        /*002a*/ 	.short	(.L_22 - .L_21)


	//   ....[0]....
.L_21:
        /*002c*/ 	.word	0x000003d0


	//   ....[1]....
        /*0030*/ 	.word	0x000003e0


	//   ....[2]....
        /*0034*/ 	.word	0x000004d0


	//----- nvinfo : EIATTR_COOP_GROUP_MASK_REGIDS
	.align		4
.L_22:
        /*0038*/ 	.byte	0x04, 0x29
        /*003a*/ 	.short	(.L_24 - .L_23)


	//   ....[0]....
.L_23:
        /*003c*/ 	.word	0xffffffff


	//   ....[1]....
        /*0040*/ 	.word	0xffffffff


	//   ....[2]....
        /*0044*/ 	.word	0xffffffff


	//   ....[3]....
        /*0048*/ 	.word	0xffffffff


	//   ....[4]....
        /*004c*/ 	.word	0xffffffff


	//----- nvinfo : EIATTR_COOP_GROUP_INSTR_OFFSETS
	.align		4
.L_24:
        /*0050*/ 	.byte	0x04, 0x28
        /*0052*/ 	.short	(.L_26 - .L_25)


	//   ....[0]....
.L_25:
        /*0054*/ 	.word	0x00000060


	//   ....[1]....
        /*0058*/ 	.word	0x00000070


	//   ....[2]....
        /*005c*/ 	.word	0x00000130


	//   ....[3]....
        /*0060*/ 	.word	0x000002c0


	//   ....[4]....
        /*0064*/ 	.word	0x00000fc0


	//----- nvinfo : EIATTR_REG_RECONFIG
	.align		4
.L_26:
        /*0068*/ 	.byte	0x01, 0x54
	.zero		2


	//----- nvinfo : EIATTR_MBARRIER_INSTR_OFFSETS
	.align		4
        /*006c*/ 	.byte	0x04, 0x39
        /*006e*/ 	.short	(.L_28 - .L_27)


	//   ....[0]....
.L_27:
        /*0070*/ 	.word	0x00000230
        /*0074*/ 	.word	0x000000ff
        /*0078*/ 	.word	0x00000000
        /*007c*/ 	.short	0x0100
        /*007e*/ 	.byte	0x08
	.zero		1


	//   ....[1]....
        /*0080*/ 	.word	0x00000240
        /*0084*/ 	.word	0x000000ff
        /*0088*/ 	.word	0x00000020
        /*008c*/ 	.short	0x0100
        /*008e*/ 	.byte	0x08
	.zero		1


	//   ....[2]....
        /*0090*/ 	.word	0x00000250
        /*0094*/ 	.word	0x000000ff
        /*0098*/ 	.word	0x00000008
        /*009c*/ 	.short	0x0100
        /*009e*/ 	.byte	0x08
	.zero		1


	//   ....[3]....
        /*00a0*/ 	.word	0x00000260
        /*00a4*/ 	.word	0x000000ff
        /*00a8*/ 	.word	0x00000028
        /*00ac*/ 	.short	0x0100
        /*00ae*/ 	.byte	0x08
	.zero		1


	//   ....[4]....
        /*00b0*/ 	.word	0x00000270
        /*00b4*/ 	.word	0x000000ff
        /*00b8*/ 	.word	0x00000010
        /*00bc*/ 	.short	0x0100
        /*00be*/ 	.byte	0x08
	.zero		1


	//   ....[5]....
        /*00c0*/ 	.word	0x00000280
        /*00c4*/ 	.word	0x000000ff
        /*00c8*/ 	.word	0x00000030
        /*00cc*/ 	.short	0x0100
        /*00ce*/ 	.byte	0x08
	.zero		1


	//   ....[6]....
        /*00d0*/ 	.word	0x00000290
        /*00d4*/ 	.word	0x000000ff
        /*00d8*/ 	.word	0x00000018
        /*00dc*/ 	.short	0x0100
        /*00de*/ 	.byte	0x08
	.zero		1


	//   ....[7]....
        /*00e0*/ 	.word	0x000002a0
        /*00e4*/ 	.word	0x000000ff
        /*00e8*/ 	.word	0x00000038
        /*00ec*/ 	.short	0x0100
        /*00ee*/ 	.byte	0x08
	.zero		1


	//   ....[8]....
        /*00f0*/ 	.word	0x00000520
        /*00f4*/ 	.word	0x000000ff
        /*00f8*/ 	.word	0x00000050
        /*00fc*/ 	.short	0x0100
        /*00fe*/ 	.byte	0x06
	.zero		1


	//   ....[9]....
        /*0100*/ 	.word	0x00000580
        /*0104*/ 	.word	0x000000ff
        /*0108*/ 	.word	0x00000058
        /*010c*/ 	.short	0x0100
        /*010e*/ 	.byte	0x06
	.zero		1


	//   ....[10]....
        /*0110*/ 	.word	0x000014f0
        /*0114*/ 	.word	0x000000ff
        /*0118*/ 	.word	0x00000000
        /*011c*/ 	.short	0x010a
        /*011e*/ 	.byte	0x06
	.zero		1


	//   ....[11]....
        /*0120*/ 	.word	0x00001530
        /*0124*/ 	.word	0x000000ff
        /*0128*/ 	.word	0x00000000
        /*012c*/ 	.short	0x010a
        /*012e*/ 	.byte	0x06
	.zero		1


	//   ....[12]....
        /*0130*/ 	.word	0x00001e60
        /*0134*/ 	.word	0x000000ff
        /*0138*/ 	.word	0x00000000
        /*013c*/ 	.short	0x010a
        /*013e*/ 	.byte	0x0c
	.zero		1


	//   ....[13]....
        /*0140*/ 	.word	0x00001ea0
        /*0144*/ 	.word	0x000000ff
        /*0148*/ 	.word	0x00000000
        /*014c*/ 	.short	0x010a
        /*014e*/ 	.byte	0x0c
	.zero		1


	//   ....[14]....
        /*0150*/ 	.word	0x000024d0
        /*0154*/ 	.word	0x000000ff
        /*0158*/ 	.word	0x00000000
        /*015c*/ 	.short	0x0101
        /*015e*/ 	.byte	0x08
	.zero		1


	//   ....[15]....
        /*0160*/ 	.word	0x00002b00
        /*0164*/ 	.word	0x000000ff
        /*0168*/ 	.word	0x00000000
        /*016c*/ 	.short	0x0101
        /*016e*/ 	.byte	0x06
	.zero		1


	//   ....[16]....
        /*0170*/ 	.word	0x000084a0
        /*0174*/ 	.word	0x00000012
        /*0178*/ 	.word	0x00000020
        /*017c*/ 	.short	0x010a
        /*017e*/ 	.byte	0x3f
	.zero		1


	//   ....[17]....
        /*0180*/ 	.word	0x00008850
        /*0184*/ 	.word	0x00000006
        /*0188*/ 	.word	0x00000058
        /*018c*/ 	.short	0x0101
        /*018e*/ 	.byte	0x3f
	.zero		1


	//   ....[18]....
        /*0190*/ 	.word	0x00008f40
        /*0194*/ 	.word	0x00000007
        /*0198*/ 	.word	0x00000000
        /*019c*/ 	.short	0x010a
        /*019e*/ 	.byte	0x3f
	.zero		1


	//   ....[19]....
        /*01a0*/ 	.word	0x00008fc0
        /*01a4*/ 	.word	0x00000009
        /*01a8*/ 	.word	0x00000000
        /*01ac*/ 	.short	0x010a
        /*01ae*/ 	.byte	0x3f
	.zero		1


	//   ....[20]....
        /*01b0*/ 	.word	0x00009050
        /*01b4*/ 	.word	0x00000006
        /*01b8*/ 	.word	0x00000000
        /*01bc*/ 	.short	0x010a
        /*01be*/ 	.byte	0x3f
	.zero		1


	//   ....[21]....
        /*01c0*/ 	.word	0x000090e0
        /*01c4*/ 	.word	0x00000003
        /*01c8*/ 	.word	0x00000000
        /*01cc*/ 	.short	0x010a
        /*01ce*/ 	.byte	0x3f
	.zero		1


	//   ....[22]....
        /*01d0*/ 	.word	0x00009150
        /*01d4*/ 	.word	0x0000000b
        /*01d8*/ 	.word	0x00000000
        /*01dc*/ 	.short	0x010a
        /*01de*/ 	.byte	0x3f
	.zero		1


	//   ....[23]....
        /*01e0*/ 	.word	0x000091b0
        /*01e4*/ 	.word	0x0000008c
        /*01e8*/ 	.word	0x00000000
        /*01ec*/ 	.short	0x010a
        /*01ee*/ 	.byte	0x3f
	.zero		1


	//   ....[24]....
        /*01f0*/ 	.word	0x00009280
        /*01f4*/ 	.word	0x00000012
        /*01f8*/ 	.word	0x00000020
        /*01fc*/ 	.short	0x010a
        /*01fe*/ 	.byte	0x3f
	.zero		1


	//   ....[25]....
        /*0200*/ 	.word	0x00009360
        /*0204*/ 	.word	0x00000007
        /*0208*/ 	.word	0x00000000
        /*020c*/ 	.short	0x010a
        /*020e*/ 	.byte	0x3f
	.zero		1


	//   ....[26]....
        /*0210*/ 	.word	0x000093b0
        /*0214*/ 	.word	0x00000009
        /*0218*/ 	.word	0x00000000
        /*021c*/ 	.short	0x010a
        /*021e*/ 	.byte	0x3f
	.zero		1


	//   ....[27]....
        /*0220*/ 	.word	0x00009400
        /*0224*/ 	.word	0x00000006
        /*0228*/ 	.word	0x00000000
        /*022c*/ 	.short	0x010a
        /*022e*/ 	.byte	0x3f
	.zero		1


	//----- nvinfo : EIATTR_NUM_MBARRIERS
	.align		4
.L_28:
        /*0230*/ 	.byte	0x03, 0x38
        /*0232*/ 	.short	0x000a


	//----- nvinfo : EIATTR_EXIT_INSTR_OFFSETS
	.align		4
        /*0234*/ 	.byte	0x04, 0x1c
        /*0236*/ 	.short	(.L_30 - .L_29)


	//   ....[0]....
.L_29:
        /*0238*/ 	.word	0x000005d0


	//   ....[1]....
        /*023c*/ 	.word	0x00000e90


	//   ....[2]....
        /*0240*/ 	.word	0x00007b10


	//   ....[3]....
        /*0244*/ 	.word	0x00008140


	//   ....[4]....
        /*0248*/ 	.word	0x00009130


	//----- nvinfo : EIATTR_MAX_THREADS
	.align		4
.L_30:
        /*024c*/ 	.byte	0x04, 0x05
        /*024e*/ 	.short	(.L_32 - .L_31)
.L_31:
        /*0250*/ 	.word	0x00000180
        /*0254*/ 	.word	0x00000001
        /*0258*/ 	.word	0x00000001


	//----- nvinfo : EIATTR_CRS_STACK_SIZE
	.align		4
.L_32:
        /*025c*/ 	.byte	0x04, 0x1e
        /*025e*/ 	.short	(.L_34 - .L_33)
.L_33:
        /*0260*/ 	.word	0x00000000


	//----- nvinfo : EIATTR_CBANK_PARAM_SIZE
	.align		4
.L_34:
        /*0264*/ 	.byte	0x03, 0x19
        /*0266*/ 	.short	0x0470


	//----- nvinfo : EIATTR_PARAM_CBANK
	.align		4
        /*0268*/ 	.byte	0x04, 0x0a
        /*026a*/ 	.short	(.L_36 - .L_35)
	.align		4
.L_35:
        /*026c*/ 	.word	index@(.nv.constant0._ZN7cutlass13device_kernelINS_4gemm6kernel13GemmUniversalIN4cute5tupleIJiiiiEEENS1_10collective13CollectiveMmaINS1_37MainloopSm90TmaGmmaWarpSpecializedFP8ILi4ENS5_IJNS4_1CILi1EEESB_SB_EEENS1_35KernelTmaWarpSpecializedCooperativeEEENS5_IJNSA_ILi128EEESF_NSA_ILi64EEEEEENS_12float_e4m3_tENS5_IJlSB_lEEESI_SJ_NS4_8TiledMMAINS4_8MMA_AtomIJNS4_4SM904GMMA31MMA_64x128x32_F32E4M3E4M3_SS_TNILNSN_7ScaleInE1ELSP_1EEEEEENS4_6LayoutINS5_IJNSA_ILi2EEESB_SB_EEENS5_IJSB_NSA_ILi0EEESV_EEEEENS5_IJNS4_10UnderscoreESY_SY_EEEEENS4_13SM90_TMA_LOADENS4_14ComposedLayoutINS4_7SwizzleILi2ELi4ELi3EEENS4_18smem_ptr_flag_bitsILi8EEENSS_INS5_IJNSA_ILi8EEESG_EEENS5_IJSG_SB_EEEEEEEvNS4_8identityES11_S1B_vS1C_EENS_8epilogue10collective6detail29Sm90TmaWarpSpecializedAdapterINS1F_15DefaultEpilogueISI_SJ_SJ_NS1E_6thread17LinearCombinationISI_Li1EffLNS1J_9ScaleType4KindE0ELNS_15FloatRoundStyleE2ESI_EENS1_15EpilogueDefaultEEEEEvvEEEEvNT_6ParamsE)
        /*0270*/ 	.short	0x0210
        /*0272*/ 	.short	0x0470


	//----- nvinfo : EIATTR_SW_WAR
	.align		4
.L_36:
        /*0274*/ 	.byte	0x04, 0x36
        /*0276*/ 	.short	(.L_38 - .L_37)
.L_37:
        /*0278*/ 	.word	0x00000008
.L_38:


//--------------------- .nv.callgraph             --------------------------
	.section	.nv.callgraph,"",@"SHT_CUDA_CALLGRAPH"
	.align	4
	.sectionentsize	8
	.align		4
        /*0000*/ 	.word	0x00000000
	.align		4
        /*0004*/ 	.word	0xffffffff
	.align		4
        /*0008*/ 	.word	0x00000000
	.align		4
        /*000c*/ 	.word	0xfffffffe
	.align		4
        /*0010*/ 	.word	0x00000000
	.align		4
        /*0014*/ 	.word	0xfffffffd
	.align		4
        /*0018*/ 	.word	0x00000000
	.align		4
        /*001c*/ 	.word	0xfffffffc


//--------------------- .nv.constant4             --------------------------
	.section	.nv.constant4,"a",@progbits
	.align	8
	.align		8
.nv.constant4:
        /*0000*/ 	.dword	_ZN39_INTERNAL_e8f52045_4_k_cu_e90c94ab_44614cuda3std3__45__cpo5beginE
	.align		8
        /*0008*/ 	.dword	_ZN39_INTERNAL_e8f52045_4_k_cu_e90c94ab_44614cuda3std3__45__cpo3endE
	.align		8
        /*0010*/ 	.dword	_ZN39_INTERNAL_e8f52045_4_k_cu_e90c94ab_44614cuda3std3__45__cpo6cbeginE
	.align		8
        /*0018*/ 	.dword	_ZN39_INTERNAL_e8f52045_4_k_cu_e90c94ab_44614cuda3std3__45__cpo4cendE
	.align		8
        /*0020*/ 	.dword	_ZN39_INTERNAL_e8f52045_4_k_cu_e90c94ab_44614cuda3std3__441_GLOBAL__N__e8f52045_4_k_cu_e90c94ab_44616ignoreE
	.align		8
        /*0028*/ 	.dword	_ZN39_INTERNAL_e8f52045_4_k_cu_e90c94ab_44614cuda3std3__419piecewise_constructE
	.align		8
        /*0030*/ 	.dword	_ZN39_INTERNAL_e8f52045_4_k_cu_e90c94ab_44614cuda3std3__48in_placeE
	.align		8
        /*0038*/ 	.dword	_ZN39_INTERNAL_e8f52045_4_k_cu_e90c94ab_44614cuda3std6ranges3__45__cpo4swapE
	.align		8
        /*0040*/ 	.dword	_ZN39_INTERNAL_e8f52045_4_k_cu_e90c94ab_44614cuda3std6ranges3__45__cpo9iter_moveE
	.align		8
        /*0048*/ 	.dword	_ZN39_INTERNAL_e8f52045_4_k_cu_e90c94ab_44614cute7productE
	.align		8
        /*0050*/ 	.dword	_ZN39_INTERNAL_e8f52045_4_k_cu_e90c94ab_44614cute1_E


//--------------------- .text._ZN7cutlass13device_kernelINS_4gemm6kernel13GemmUniversalIN4cute5tupleIJiiiiEEENS1_10collective13CollectiveMmaINS1_37MainloopSm90TmaGmmaWarpSpecializedFP8ILi4ENS5_IJNS4_1CILi1EEESB_SB_EEENS1_35KernelTmaWarpSpecializedCooperativeEEENS5_IJNSA_ILi128EEESF_NSA_ILi64EEEEEENS_12float_e4m3_tENS5_IJlSB_lEEESI_SJ_NS4_8TiledMMAINS4_8MMA_AtomIJNS4_4SM904GMMA31MMA_64x128x32_F32E4M3E4M3_SS_TNILNSN_7ScaleInE1ELSP_1EEEEEENS4_6LayoutINS5_IJNSA_ILi2EEESB_SB_EEENS5_IJSB_NSA_ILi0EEESV_EEEEENS5_IJNS4_10UnderscoreESY_SY_EEEEENS4_13SM90_TMA_LOADENS4_14ComposedLayoutINS4_7SwizzleILi2ELi4ELi3EEENS4_18smem_ptr_flag_bitsILi8EEENSS_INS5_IJNSA_ILi8EEESG_EEENS5_IJSG_SB_EEEEEEEvNS4_8identityES11_S1B_vS1C_EENS_8epilogue10collective6detail29Sm90TmaWarpSpecializedAdapterINS1F_15DefaultEpilogueISI_SJ_SJ_NS1E_6thread17LinearCombinationISI_Li1EffLNS1J_9ScaleType4KindE0ELNS_15FloatRoundStyleE2ESI_EENS1_15EpilogueDefaultEEEEEvvEEEEvNT_6ParamsE --------------------------
	.section	.text._ZN7cutlass13device_kernelINS_4gemm6kernel13GemmUniversalIN4cute5tupleIJiiiiEEENS1_10collective13CollectiveMmaINS1_37MainloopSm90TmaGmmaWarpSpecializedFP8ILi4ENS5_IJNS4_1CILi1EEESB_SB_EEENS1_35KernelTmaWarpSpecializedCooperativeEEENS5_IJNSA_ILi128EEESF_NSA_ILi64EEEEEENS_12float_e4m3_tENS5_IJlSB_lEEESI_SJ_NS4_8TiledMMAINS4_8MMA_AtomIJNS4_4SM904GMMA31MMA_64x128x32_F32E4M3E4M3_SS_TNILNSN_7ScaleInE1ELSP_1EEEEEENS4_6LayoutINS5_IJNSA_ILi2EEESB_SB_EEENS5_IJSB_NSA_ILi0EEESV_EEEEENS5_IJNS4_10UnderscoreESY_SY_EEEEENS4_13SM90_TMA_LOADENS4_14ComposedLayoutINS4_7SwizzleILi2ELi4ELi3EEENS4_18smem_ptr_flag_bitsILi8EEENSS_INS5_IJNSA_ILi8EEESG_EEENS5_IJSG_SB_EEEEEEEvNS4_8identityES11_S1B_vS1C_EENS_8epilogue10collective6detail29Sm90TmaWarpSpecializedAdapterINS1F_15DefaultEpilogueISI_SJ_SJ_NS1E_6thread17LinearCombinationISI_Li1EffLNS1J_9ScaleType4KindE0ELNS_15FloatRoundStyleE2ESI_EENS1_15EpilogueDefaultEEEEEvvEEEEvNT_6ParamsE,"ax",@progbits
	.align	128
.text._ZN7cutlass13device_kernelINS_4gemm6kernel13GemmUniversalIN4cute5tupleIJiiiiEEENS1_10collective13CollectiveMmaINS1_37MainloopSm90TmaGmmaWarpSpecializedFP8ILi4ENS5_IJNS4_1CILi1EEESB_SB_EEENS1_35KernelTmaWarpSpecializedCooperativeEEENS5_IJNSA_ILi128EEESF_NSA_ILi64EEEEEENS_12float_e4m3_tENS5_IJlSB_lEEESI_SJ_NS4_8TiledMMAINS4_8MMA_AtomIJNS4_4SM904GMMA31MMA_64x128x32_F32E4M3E4M3_SS_TNILNSN_7ScaleInE1ELSP_1EEEEEENS4_6LayoutINS5_IJNSA_ILi2EEESB_SB_EEENS5_IJSB_NSA_ILi0EEESV_EEEEENS5_IJNS4_10UnderscoreESY_SY_EEEEENS4_13SM90_TMA_LOADENS4_14ComposedLayoutINS4_7SwizzleILi2ELi4ELi3EEENS4_18smem_ptr_flag_bitsILi8EEENSS_INS5_IJNSA_ILi8EEESG_EEENS5_IJSG_SB_EEEEEEEvNS4_8identityES11_S1B_vS1C_EENS_8epilogue10collective6detail29Sm90TmaWarpSpecializedAdapterINS1F_15DefaultEpilogueISI_SJ_SJ_NS1E_6thread17LinearCombinationISI_Li1EffLNS1J_9ScaleType4KindE0ELNS_15FloatRoundStyleE2ESI_EENS1_15EpilogueDefaultEEEEEvvEEEEvNT_6ParamsE:
        .type           _ZN7cutlass13device_kernelINS_4gemm6kernel13GemmUniversalIN4cute5tupleIJiiiiEEENS1_10collective13CollectiveMmaINS1_37MainloopSm90TmaGmmaWarpSpecializedFP8ILi4ENS5_IJNS4_1CILi1EEESB_SB_EEENS1_35KernelTmaWarpSpecializedCooperativeEEENS5_IJNSA_ILi128EEESF_NSA_ILi64EEEEEENS_12float_e4m3_tENS5_IJlSB_lEEESI_SJ_NS4_8TiledMMAINS4_8MMA_AtomIJNS4_4SM904GMMA31MMA_64x128x32_F32E4M3E4M3_SS_TNILNSN_7ScaleInE1ELSP_1EEEEEENS4_6LayoutINS5_IJNSA_ILi2EEESB_SB_EEENS5_IJSB_NSA_ILi0EEESV_EEEEENS5_IJNS4_10UnderscoreESY_SY_EEEEENS4_13SM90_TMA_LOADENS4_14ComposedLayoutINS4_7SwizzleILi2ELi4ELi3EEENS4_18smem_ptr_flag_bitsILi8EEENSS_INS5_IJNSA_ILi8EEESG_EEENS5_IJSG_SB_EEEEEEEvNS4_8identityES11_S1B_vS1C_EENS_8epilogue10collective6detail29Sm90TmaWarpSpecializedAdapterINS1F_15DefaultEpilogueISI_SJ_SJ_NS1E_6thread17LinearCombinationISI_Li1EffLNS1J_9ScaleType4KindE0ELNS_15FloatRoundStyleE2ESI_EENS1_15EpilogueDefaultEEEEEvvEEEEvNT_6ParamsE,@function
        .size           _ZN7cutlass13device_kernelINS_4gemm6kernel13GemmUniversalIN4cute5tupleIJiiiiEEENS1_10collective13CollectiveMmaINS1_37MainloopSm90TmaGmmaWarpSpecializedFP8ILi4ENS5_IJNS4_1CILi1EEESB_SB_EEENS1_35KernelTmaWarpSpecializedCooperativeEEENS5_IJNSA_ILi128EEESF_NSA_ILi64EEEEEENS_12float_e4m3_tENS5_IJlSB_lEEESI_SJ_NS4_8TiledMMAINS4_8MMA_AtomIJNS4_4SM904GMMA31MMA_64x128x32_F32E4M3E4M3_SS_TNILNSN_7ScaleInE1ELSP_1EEEEEENS4_6LayoutINS5_IJNSA_ILi2EEESB_SB_EEENS5_IJSB_NSA_ILi0EEESV_EEEEENS5_IJNS4_10UnderscoreESY_SY_EEEEENS4_13SM90_TMA_LOADENS4_14ComposedLayoutINS4_7SwizzleILi2ELi4ELi3EEENS4_18smem_ptr_flag_bitsILi8EEENSS_INS5_IJNSA_ILi8EEESG_EEENS5_IJSG_SB_EEEEEEEvNS4_8identityES11_S1B_vS1C_EENS_8epilogue10collective6detail29Sm90TmaWarpSpecializedAdapterINS1F_15DefaultEpilogueISI_SJ_SJ_NS1E_6thread17LinearCombinationISI_Li1EffLNS1J_9ScaleType4KindE0ELNS_15FloatRoundStyleE2ESI_EENS1_15EpilogueDefaultEEEEEvvEEEEvNT_6ParamsE,(.L_x_201 - _ZN7cutlass13device_kernelINS_4gemm6kernel13GemmUniversalIN4cute5tupleIJiiiiEEENS1_10collective13CollectiveMmaINS1_37MainloopSm90TmaGmmaWarpSpecializedFP8ILi4ENS5_IJNS4_1CILi1EEESB_SB_EEENS1_35KernelTmaWarpSpecializedCooperativeEEENS5_IJNSA_ILi128EEESF_NSA_ILi64EEEEEENS_12float_e4m3_tENS5_IJlSB_lEEESI_SJ_NS4_8TiledMMAINS4_8MMA_AtomIJNS4_4SM904GMMA31MMA_64x128x32_F32E4M3E4M3_SS_TNILNSN_7ScaleInE1ELSP_1EEEEEENS4_6LayoutINS5_IJNSA_ILi2EEESB_SB_EEENS5_IJSB_NSA_ILi0EEESV_EEEEENS5_IJNS4_10UnderscoreESY_SY_EEEEENS4_13SM90_TMA_LOADENS4_14ComposedLayoutINS4_7SwizzleILi2ELi4ELi3EEENS4_18smem_ptr_flag_bitsILi8EEENSS_INS5_IJNSA_ILi8EEESG_EEENS5_IJSG_SB_EEEEEEEvNS4_8identityES11_S1B_vS1C_EENS_8epilogue10collective6detail29Sm90TmaWarpSpecializedAdapterINS1F_15DefaultEpilogueISI_SJ_SJ_NS1E_6thread17LinearCombinationISI_Li1EffLNS1J_9ScaleType4KindE0ELNS_15FloatRoundStyleE2ESI_EENS1_15EpilogueDefaultEEEEEvvEEEEvNT_6ParamsE)
        .other          _ZN7cutlass13device_kernelINS_4gemm6kernel13GemmUniversalIN4cute5tupleIJiiiiEEENS1_10collective13CollectiveMmaINS1_37MainloopSm90TmaGmmaWarpSpecializedFP8ILi4ENS5_IJNS4_1CILi1EEESB_SB_EEENS1_35KernelTmaWarpSpecializedCooperativeEEENS5_IJNSA_ILi128EEESF_NSA_ILi64EEEEEENS_12float_e4m3_tENS5_IJlSB_lEEESI_SJ_NS4_8TiledMMAINS4_8MMA_AtomIJNS4_4SM904GMMA31MMA_64x128x32_F32E4M3E4M3_SS_TNILNSN_7ScaleInE1ELSP_1EEEEEENS4_6LayoutINS5_IJNSA_ILi2EEESB_SB_EEENS5_IJSB_NSA_ILi0EEESV_EEEEENS5_IJNS4_10UnderscoreESY_SY_EEEEENS4_13SM90_TMA_LOADENS4_14ComposedLayoutINS4_7SwizzleILi2ELi4ELi3EEENS4_18smem_ptr_flag_bitsILi8EEENSS_INS5_IJNSA_ILi8EEESG_EEENS5_IJSG_SB_EEEEEEEvNS4_8identityES11_S1B_vS1C_EENS_8epilogue10collective6detail29Sm90TmaWarpSpecializedAdapterINS1F_15DefaultEpilogueISI_SJ_SJ_NS1E_6thread17LinearCombinationISI_Li1EffLNS1J_9ScaleType4KindE0ELNS_15FloatRoundStyleE2ESI_EENS1_15EpilogueDefaultEEEEEvvEEEEvNT_6ParamsE,@"STO_CUDA_ENTRY STV_DEFAULT"
_ZN7cutlass13device_kernelINS_4gemm6kernel13GemmUniversalIN4cute5tupleIJiiiiEEENS1_10collective13CollectiveMmaINS1_37MainloopSm90TmaGmmaWarpSpecializedFP8ILi4ENS5_IJNS4_1CILi1EEESB_SB_EEENS1_35KernelTmaWarpSpecializedCooperativeEEENS5_IJNSA_ILi128EEESF_NSA_ILi64EEEEEENS_12float_e4m3_tENS5_IJlSB_lEEESI_SJ_NS4_8TiledMMAINS4_8MMA_AtomIJNS4_4SM904GMMA31MMA_64x128x32_F32E4M3E4M3_SS_TNILNSN_7ScaleInE1ELSP_1EEEEEENS4_6LayoutINS5_IJNSA_ILi2EEESB_SB_EEENS5_IJSB_NSA_ILi0EEESV_EEEEENS5_IJNS4_10UnderscoreESY_SY_EEEEENS4_13SM90_TMA_LOADENS4_14ComposedLayoutINS4_7SwizzleILi2ELi4ELi3EEENS4_18smem_ptr_flag_bitsILi8EEENSS_INS5_IJNSA_ILi8EEESG_EEENS5_IJSG_SB_EEEEEEEvNS4_8identityES11_S1B_vS1C_EENS_8epilogue10collective6detail29Sm90TmaWarpSpecializedAdapterINS1F_15DefaultEpilogueISI_SJ_SJ_NS1E_6thread17LinearCombinationISI_Li1EffLNS1J_9ScaleType4KindE0ELNS_15FloatRoundStyleE2ESI_EENS1_15EpilogueDefaultEEEEEvvEEEEvNT_6ParamsE:
[----:B------:R-:W-:Y:S01]  /*0000*/  LDC R1, c[0x0][0x28] ;  /* 0x00000a00ff017b82 */ /* 0x000fe20000000800 */
[----:B------:R-:W0:Y:S01]  /*0010*/  S2R R0, SR_TID.X ;  /* 0x0000000000007919 */ /* 0x000e220000002100 */
[----:B------:R-:W-:Y:S01]  /*0020*/  ELECT P0, URZ, PT ;  /* 0x00000000003f782f */ /* 0x000fe20003800000 */
[----:B------:R-:W-:Y:S01]  /*0030*/  BSSY B0, `(.L_x_0) ;  /* 0x000000f000007945 */ /* 0x000fe20003800000 */
[--C-:B0-----:R-:W-:Y:S02]  /*0040*/  SHF.R.U32.HI R2, RZ, 0x5, R0.reuse ;  /* 0x00000005ff027819 */ /* 0x101fe40000011600 */
[----:B------:R-:W-:-:S03]  /*0050*/  SHF.R.U32.HI R3, RZ, 0x7, R0 ;  /* 0x00000007ff037819 */ /* 0x000fc60000011600 */
[----:B------:R-:W0:Y:S04]  /*0060*/  SHFL.IDX PT, R5, R2, RZ, 0x1f ;  /* 0x00001fff02057589 */ /* 0x000e2800000e0000 */
[----:B------:R1:W2:Y:S01]  /*0070*/  SHFL.IDX PT, R6, R3, RZ, 0x1f ;  /* 0x00001fff03067589 */ /* 0x0002a200000e0000 */
[----:B0-----:R-:W-:-:S13]  /*0080*/  ISETP.NE.OR P0, PT, R5, RZ, !P0 ;  /* 0x000000ff0500720c */ /* 0x001fda0004705670 */
[----:B-12---:R-:W-:Y:S05]  /*0090*/  @P0 BRA `(.L_x_1) ;  /* 0x0000000000200947 */ /* 0x006fea0003800000 */
[----:B------:R-:W-:Y:S02]  /*00a0*/  ULDC.64 UR4, c[0x0][0x198] ;  /* 0x0000660000047ab9 */ /* 0x000fe40000000a00 */
[----:B------:R-:W-:Y:S02]  /*00b0*/  UIADD3 UR6, UP0, UR4, 0xf0, URZ ;  /* 0x000000f004067890 */ /* 0x000fe4000ff1e03f */
[----:B------:R-:W-:Y:S02]  /*00c0*/  UIADD3 UR4, UP1, UR4, 0x1f0, URZ ;  /* 0x000001f004047890 */ /* 0x000fe4000ff3e03f */
[----:B------:R-:W-:Y:S02]  /*00d0*/  UIADD3.X UR7, URZ, UR5, URZ, UP0, !UPT ;  /* 0x000000053f077290 */ /* 0x000fe400087fe43f */
[----:B------:R-:W-:-:S07]  /*00e0*/  UIADD3.X UR5, URZ, UR5, URZ, UP1, !UPT ;  /* 0x000000053f057290 */ /* 0x000fce0008ffe43f */
[----:B------:R0:W-:Y:S02]  /*00f0*/  UTMACCTL.PF [UR6] ;  /* 0x00000000060079b9 */ /* 0x0001e40008040000 */
[----:B------:R0:W-:Y:S02]  /*0100*/  UTMACCTL.PF [UR4] ;  /* 0x00000000040079b9 */ /* 0x0001e40008040000 */
[----:B0-----:R-:W-:Y:S01]  /*0110*/  NOP ;  /* 0x0000000000007918 */ /* 0x001fe20000000000 */
.L_x_1:
[----:B------:R-:W-:Y:S05]  /*0120*/  BSYNC B0 ;  /* 0x0000000000007941 */ /* 0x000fea0003800000 */
.L_x_0:
[----:B------:R-:W0:Y:S02]  /*0130*/  SHFL.IDX PT, R3, R2, RZ, 0x1f ;  /* 0x00001fff02037589 */ /* 0x000e2400000e0000 */
[----:B0-----:R-:W-:-:S13]  /*0140*/  ISETP.NE.AND P0, PT, R3, RZ, PT ;  /* 0x000000ff0300720c */ /* 0x001fda0003f05270 */
[----:B------:R-:W-:Y:S05]  /*0150*/  @P0 BRA `(.L_x_2) ;  /* 0x0000000000580947 */ /* 0x000fea0003800000 */
[----:B------:R-:W0:Y:S01]  /*0160*/  S2UR UR8, SR_CgaCtaId ;  /* 0x00000000000879c3 */ /* 0x000e220000008800 */
[----:B------:R-:W-:Y:S01]  /*0170*/  UMOV UR4, 0x400 ;  /* 0x0000040000047882 */ /* 0x000fe20000000000 */
[----:B------:R-:W-:Y:S01]  /*0180*/  UMOV UR5, 0x1 ;  /* 0x0000000100057882 */ /* 0x000fe20000000000 */
[----:B------:R-:W-:Y:S01]  /*0190*/  UMOV UR6, 0x100 ;  /* 0x0000010000067882 */ /* 0x000fe20000000000 */
[----:B------:R-:W-:Y:S01]  /*01a0*/  ELECT P0, URZ, PT ;  /* 0x00000000003f782f */ /* 0x000fe20003800000 */
[----:B------:R-:W-:-:S04]  /*01b0*/  UIADD3 UR6, -UR6, 0x100000, URZ ;  /* 0x0010000006067890 */ /* 0x000fc8000fffe13f */
[----:B------:R-:W-:Y:S02]  /*01c0*/  USHF.L.U32 UR7, UR6, 0xb, URZ ;  /* 0x0000000b06077899 */ /* 0x000fe4000800063f */
[----:B------:R-:W-:Y:S02]  /*01d0*/  USHF.L.U32 UR6, UR6, 0x1, URZ ;  /* 0x0000000106067899 */ /* 0x000fe4000800063f */
[----:B0-----:R-:W-:Y:S02]  /*01e0*/  ULEA UR8, UR8, UR4, 0x18 ;  /* 0x0000000408087291 */ /* 0x001fe4000f8ec03f */
[----:B------:R-:W-:-:S04]  /*01f0*/  UIADD3 UR4, -UR5, 0x100000, URZ ;  /* 0x0010000005047890 */ /* 0x000fc8000fffe13f */
[----:B------:R-:W-:Y:S02]  /*0200*/  USHF.L.U32 UR5, UR4, 0xb, URZ ;  /* 0x0000000b04057899 */ /* 0x000fe4000800063f */
[----:B------:R-:W-:Y:S01]  /*0210*/  USHF.L.U32 UR4, UR4, 0x1, URZ ;  /* 0x0000000104047899 */ /* 0x000fe2000800063f */
[----:B------:R-:W0:Y:S11]  /*0220*/  FENCE.VIEW.ASYNC.S ;  /* 0x00000000000073c6 */ /* 0x000e360000000000 */
[----:B0-----:R0:W1:Y:S01]  /*0230*/  SYNCS.EXCH.64 URZ, [UR8], UR4 ;  /* 0x00000004083f75b2 */ /* 0x0010620008000100 */
[----:B------:R0:W2:Y:S01]  /*0240*/  SYNCS.EXCH.64 URZ, [UR8+0x20], UR6 ;  /* 0x00002006083f75b2 */ /* 0x0000a20008000100 */
[----:B------:R0:W3:Y:S01]  /*0250*/  SYNCS.EXCH.64 URZ, [UR8+0x8], UR4 ;  /* 0x00000804083f75b2 */ /* 0x0000e20008000100 */
[----:B------:R0:W4:Y:S01]  /*0260*/  SYNCS.EXCH.64 URZ, [UR8+0x28], UR6 ;  /* 0x00002806083f75b2 */ /* 0x0001220008000100 */
[----:B------:R0:W0:Y:S01]  /*0270*/  SYNCS.EXCH.64 URZ, [UR8+0x10], UR4 ;  /* 0x00001004083f75b2 */ /* 0x0000220008000100 */
[----:B------:R0:W0:Y:S01]  /*0280*/  SYNCS.EXCH.64 URZ, [UR8+0x30], UR6 ;  /* 0x00003006083f75b2 */ /* 0x0000220008000100 */
[----:B------:R0:W0:Y:S01]  /*0290*/  SYNCS.EXCH.64 URZ, [UR8+0x18], UR4 ;  /* 0x00001804083f75b2 */ /* 0x0000220008000100 */
[----:B------:R0:W0:Y:S01]  /*02a0*/  SYNCS.EXCH.64 URZ, [UR8+0x38], UR6 ;  /* 0x00003806083f75b2 */ /* 0x0000220008000100 */
[----:B------:R-:W-:Y:S01]  /*02b0*/  NOP ;  /* 0x0000000000007918 */ /* 0x000fe20000000000 */
.L_x_2:
[----:B------:R-:W5:Y:S01]  /*02c0*/  SHFL.IDX PT, R2, R2, RZ, 0x1f ;  /* 0x00001fff02027589 */ /* 0x000f6200000e0000 */
[----:B------:R-:W1:Y:S01]  /*02d0*/  LDC R3, c[0x0][0x65c] ;  /* 0x00019700ff037b82 */ /* 0x000e620000000800 */
[----:B------:R-:W-:Y:S02]  /*02e0*/  ELECT P0, URZ, PT ;  /* 0x00000000003f782f */ /* 0x000fe40003800000 */
[----:B------:R-:W-:Y:S01]  /*02f0*/  SHF.R.S32.HI R4, RZ, 0x1f, R5 ;  /* 0x0000001fff047819 */ /* 0x000fe20000011405 */
[----:B------:R-:W2:Y:S01]  /*0300*/  S2R R10, SR_CTAID.Y ;  /* 0x00000000000a7919 */ /* 0x000ea20000002600 */
[----:B0-----:R-:W-:Y:S01]  /*0310*/  UMOV UR4, 0x20 ;  /* 0x0000002000047882 */ /* 0x001fe20000000000 */
[C---:B------:R-:W-:Y:S01]  /*0320*/  ISETP.NE.AND P3, PT, R6.reuse, RZ, PT ;  /* 0x000000ff0600720c */ /* 0x040fe20003f65270 */
[----:B------:R-:W-:Y:S01]  /*0330*/  VIADD R11, R6, 0xffffffff ;  /* 0xffffffff060b7836 */ /* 0x000fe20000000000 */
[----:B------:R-:W0:Y:S01]  /*0340*/  S2R R8, SR_CTAID.X ;  /* 0x0000000000087919 */ /* 0x000e220000002500 */
[----:B------:R-:W-:Y:S01]  /*0350*/  LEA.HI R4, R4, R5, RZ, 0x2 ;  /* 0x0000000504047211 */ /* 0x000fe200078f10ff */
[----:B------:R-:W-:Y:S01]  /*0360*/  NOP ;  /* 0x0000000000007918 */ /* 0x000fe20000000000 */
[----:B------:R-:W-:Y:S01]  /*0370*/  NOP ;  /* 0x0000000000007918 */ /* 0x000fe20000000000 */
[----:B------:R-:W-:-:S02]  /*0380*/  ISETP.GE.U32.AND P1, PT, R11, 0x2, PT ;  /* 0x000000020b00780c */ /* 0x000fc40003f26070 */
[----:B------:R-:W-:-:S05]  /*0390*/  LOP3.LUT R4, R4, 0xfffffffc, RZ, 0xc0, !PT ;  /* 0xfffffffc04047812 */ /* 0x000fca00078ec0ff */
[----:B------:R-:W-:Y:S01]  /*03a0*/  IMAD.IADD R5, R5, 0x1, -R4 ;  /* 0x0000000105057824 */ /* 0x000fe200078e0a04 */
[----:B-----5:R-:W-:Y:S02]  /*03b0*/  ISETP.NE.OR P0, PT, R2, RZ, !P0 ;  /* 0x000000ff0200720c */ /* 0x020fe40004705670 */
[----:B-1----:R-:W-:-:S11]  /*03c0*/  ISETP.NE.AND P2, PT, R3, 0x1, PT ;  /* 0x000000010300780c */ /* 0x002fd60003f45270 */
[----:B------:R-:W-:Y:S01]  /*03d0*/  VOTEU.ALL UP0, P0 ;  /* 0x00000000003f7886 */ /* 0x000fe20000000000 */
[----:B------:R-:W-:Y:S01]  /*03e0*/  VOTEU.ALL UP1, P0 ;  /* 0x00000000003f7886 */ /* 0x000fe20000020000 */
[----:B------:R-:W0:Y:S01]  /*03f0*/  @P2 LDC R9, c[0x0][0x10] ;  /* 0x00000400ff092b82 */ /* 0x000e220000000800 */
[----:B--2---:R-:W-:Y:S02]  /*0400*/  @P2 IMAD.MOV.U32 R2, RZ, RZ, R10 ;  /* 0x000000ffff022224 */ /* 0x004fe400078e000a */
[----:B------:R-:W-:Y:S01]  /*0410*/  @!UP0 UMOV UR6, 0x400 ;  /* 0x0000040000068882 */ /* 0x000fe20000000000 */
[----:B------:R-:W-:-:S04]  /*0420*/  @!UP0 UIADD3 UR4, -UR4, 0x100000, URZ ;  /* 0x0010000004048890 */ /* 0x000fc8000fffe13f */
[----:B------:R-:W-:Y:S02]  /*0430*/  @!UP0 USHF.L.U32 UR5, UR4, 0xb, URZ ;  /* 0x0000000b04058899 */ /* 0x000fe4000800063f */
[----:B------:R-:W-:Y:S01]  /*0440*/  @!UP0 USHF.L.U32 UR4, UR4, 0x1, URZ ;  /* 0x0000000104048899 */ /* 0x000fe2000800063f */
[----:B------:R-:W-:Y:S02]  /*0450*/  @P2 IMAD.MOV.U32 R3, RZ, RZ, RZ ;  /* 0x000000ffff032224 */ /* 0x000fe400078e00ff */
[----:B------:R-:W-:Y:S01]  /*0460*/  @P2 IMAD.MOV.U32 R13, RZ, RZ, RZ ;  /* 0x000000ffff0d2224 */ /* 0x000fe200078e00ff */
[----:B------:R-:W1:Y:S08]  /*0470*/  @!UP0 S2UR UR7, SR_CgaCtaId ;  /* 0x00000000000789c3 */ /* 0x000e700000008800 */
[----:B------:R-:W2:Y:S01]  /*0480*/  @!P2 LDC R7, c[0x0][0xc] ;  /* 0x00000300ff07ab82 */ /* 0x000ea20000000800 */
[----:B0-----:R-:W-:-:S04]  /*0490*/  @P2 IMAD.WIDE.U32 R2, R8, R9, R2 ;  /* 0x0000000908022225 */ /* 0x001fc800078e0002 */
[----:B------:R-:W-:Y:S02]  /*04a0*/  IMAD.MOV.U32 R9, RZ, RZ, RZ ;  /* 0x000000ffff097224 */ /* 0x000fe400078e00ff */
[----:B------:R-:W-:Y:S01]  /*04b0*/  @P2 IMAD.IADD R3, R3, 0x1, R13 ;  /* 0x0000000103032824 */ /* 0x000fe200078e020d */
[----:B-1----:R-:W-:Y:S01]  /*04c0*/  @!UP0 ULEA UR6, UR7, UR6, 0x18 ;  /* 0x0000000607068291 */ /* 0x002fe2000f8ec03f */
[----:B------:R-:W-:Y:S01]  /*04d0*/  VOTEU.ALL UP0, P0 ;  /* 0x00000000003f7886 */ /* 0x000fe20000000000 */
[----:B------:R-:W-:-:S04]  /*04e0*/  ISETP.NE.AND P0, PT, R5, 0x3, PT ;  /* 0x000000030500780c */ /* 0x000fc80003f05270 */
[----:B------:R-:W-:-:S04]  /*04f0*/  ISETP.EQ.OR P0, PT, R5, RZ, !P0 ;  /* 0x000000ff0500720c */ /* 0x000fc80004702670 */
[----:B------:R-:W-:Y:S01]  /*0500*/  ISETP.EQ.AND P0, PT, R6, RZ, P0 ;  /* 0x000000ff0600720c */ /* 0x000fe20000702270 */
[----:B------:R-:W0:Y:S02]  /*0510*/  FENCE.VIEW.ASYNC.S ;  /* 0x00000000000073c6 */ /* 0x000e240000000000 */
[----:B0-----:R0:W3:Y:S01]  /*0520*/  @!UP0 SYNCS.EXCH.64 URZ, [UR6+0x50], UR4 ;  /* 0x00005004063f85b2 */ /* 0x0010e20008000100 */
[----:B--2---:R-:W-:Y:S01]  /*0530*/  @!P2 IMAD.WIDE.U32 R6, R7, R10, R8 ;  /* 0x0000000a0706a225 */ /* 0x004fe200078e0008 */
[----:B------:R-:W-:-:S03]  /*0540*/  SEL R4, RZ, 0x1, !P0 ;  /* 0x00000001ff047807 */ /* 0x000fc60004000000 */
[----:B------:R-:W-:Y:S02]  /*0550*/  @!P2 IMAD.MOV.U32 R2, RZ, RZ, R6 ;  /* 0x000000ffff02a224 */ /* 0x000fe400078e0006 */
[----:B------:R-:W-:Y:S01]  /*0560*/  @!P2 IMAD.MOV.U32 R3, RZ, RZ, R7 ;  /* 0x000000ffff03a224 */ /* 0x000fe200078e0007 */
[----:B------:R-:W-:Y:S01]  /*0570*/  SEL R4, R4, 0x2, P1 ;  /* 0x0000000204047807 */ /* 0x000fe20000800000 */
[----:B------:R0:W3:Y:S01]  /*0580*/  @!UP1 SYNCS.EXCH.64 URZ, [UR6+0x58], UR4 ;  /* 0x00005804063f95b2 */ /* 0x0000e20008000100 */
[----:B------:R-:W-:Y:S01]  /*0590*/  NOP ;  /* 0x0000000000007918 */ /* 0x000fe20000000000 */
[----:B---34-:R-:W-:Y:S06]  /*05a0*/  BAR.SYNC.DEFER_BLOCKING 0x0 ;  /* 0x0000000000007b1d */ /* 0x018fec0000010000 */
[----:B------:R-:W-:Y:S05]  /*05b0*/  @!P3 BRA `(.L_x_3) ;  /* 0x000000740058b947 */ /* 0x000fea0003800000 */
[----:B------:R-:W-:-:S13]  /*05c0*/  ISETP.GT.U32.AND P0, PT, R11, 0x1, PT ;  /* 0x000000010b00780c */ /* 0x000fda0003f04070 */
[----:B0-----:R-:W-:Y:S05]  /*05d0*/  @P0 EXIT ;  /* 0x000000000000094d */ /* 0x001fea0003800000 */
[----:B------:R-:W-:Y:S01]  /*05e0*/  ULDC.64 UR4, c[0x0][0x650] ;  /* 0x0001940000047ab9 */ /* 0x000fe20000000a00 */
[----:B------:R-:W-:Y:S01]  /*05f0*/  PRMT R12, RZ, 0x7610, R12 ;  /* 0x00007610ff0c7816 */ /* 0x000fe2000000000c */
[----:B------:R-:W-:Y:S01]  /*0600*/  IMAD.MOV.U32 R7, RZ, RZ, -0x1 ;  /* 0xffffffffff077424 */ /* 0x000fe200078e00ff */
[----:B------:R-:W-:Y:S01]  /*0610*/  ISETP.GE.U32.AND P0, PT, R2, UR4, PT ;  /* 0x0000000402007c0c */ /* 0x000fe2000bf06070 */
[----:B------:R-:W-:Y:S02]  /*0620*/  IMAD.MOV.U32 R6, RZ, RZ, -0x1 ;  /* 0xffffffffff067424 */ /* 0x000fe400078e00ff */
[----:B------:R-:W-:Y:S01]  /*0630*/  IMAD.MOV.U32 R5, RZ, RZ, -0x1 ;  /* 0xffffffffff057424 */ /* 0x000fe200078e00ff */
[----:B------:R-:W-:-:S13]  /*0640*/  ISETP.GE.U32.AND.EX P0, PT, R3, UR5, PT, P0 ;  /* 0x0000000503007c0c */ /* 0x000fda000bf06100 */
[----:B------:R-:W-:Y:S05]  /*0650*/  @P0 BRA `(.L_x_4) ;  /* 0x00000004005c0947 */ /* 0x000fea0003800000 */
[----:B------:R-:W0:Y:S01]  /*0660*/  LDC.64 R16, c[0x0][0x628] ;  /* 0x00018a00ff107b82 */ /* 0x000e220000000a00 */
[----:B------:R-:W-:Y:S02]  /*0670*/  IMAD.MOV.U32 R6, RZ, RZ, R2 ;  /* 0x000000ffff067224 */ /* 0x000fe400078e0002 */
[----:B------:R-:W-:-:S05]  /*0680*/  IMAD.MOV.U32 R7, RZ, RZ, R3 ;  /* 0x000000ffff077224 */ /* 0x000fca00078e0003 */
[----:B------:R-:W1:Y:S08]  /*0690*/  LDC R18, c[0x0][0x630] ;  /* 0x00018c00ff127b82 */ /* 0x000e700000000800 */
[----:B------:R-:W2:Y:S01]  /*06a0*/  LDC.64 R20, c[0x0][0x620] ;  /* 0x00018800ff147b82 */ /* 0x000ea20000000a00 */
[----:B0-----:R-:W-:-:S04]  /*06b0*/  ISETP.NE.U32.AND P0, PT, R16, RZ, PT ;  /* 0x000000ff1000720c */ /* 0x001fc80003f05070 */
[----:B------:R-:W-:-:S13]  /*06c0*/  ISETP.NE.AND.EX P0, PT, R17, RZ, PT, P0 ;  /* 0x000000ff1100720c */ /* 0x000fda0003f05300 */
[----:B-12---:R-:W-:Y:S05]  /*06d0*/  @!P0 BRA `(.L_x_5) ;  /* 0x0000000000288947 */ /* 0x006fea0003800000 */
[----:B------:R-:W0:Y:S02]  /*06e0*/  LDC R5, c[0x0][0x634] ;  /* 0x00018d00ff057b82 */ /* 0x000e240000000800 */
[----:B0-----:R-:W-:-:S05]  /*06f0*/  IADD3 R5, P0, R2, R5, RZ ;  /* 0x0000000502057210 */ /* 0x001fca0007f1e0ff */
[----:B------:R-:W-:-:S04]  /*0700*/  IMAD.X R11, RZ, RZ, R3, P0 ;  /* 0x000000ffff0b7224 */ /* 0x000fc800000e0603 */
[----:B------:R-:W-:-:S04]  /*0710*/  IMAD.WIDE.U32 R6, R11, R16, RZ ;  /* 0x000000100b067225 */ /* 0x000fc800078e00ff */
[----:B------:R-:W-:-:S04]  /*0720*/  IMAD.WIDE.U32 R12, P0, R5, R17, R6 ;  /* 0x00000011050c7225 */ /* 0x000fc80007800006 */
[----:B------:R-:W-:-:S04]  /*0730*/  IMAD.WIDE.U32 R6, R5, R16, RZ ;  /* 0x0000001005067225 */ /* 0x000fc800078e00ff */
[----:B------:R-:W-:Y:S01]  /*0740*/  IMAD.X R15, RZ, RZ, RZ, P0 ;  /* 0x000000ffff0f7224 */ /* 0x000fe200000e06ff */
[----:B------:R-:W-:Y:S01]  /*0750*/  IADD3 RZ, P0, R7, R12, RZ ;  /* 0x0000000c07ff7210 */ /* 0x000fe20007f1e0ff */
[----:B------:R-:W-:-:S04]  /*0760*/  IMAD.MOV.U32 R14, RZ, RZ, R13 ;  /* 0x000000ffff0e7224 */ /* 0x000fc800078e000d */
[----:B------:R-:W-:-:S08]  /*0770*/  IMAD.WIDE.U32.X R6, R11, R17, R14, P0 ;  /* 0x000000110b067225 */ /* 0x000fd000000e040e */
.L_x_5:
[--C-:B------:R-:W-:Y:S01]  /*0780*/  SHF.R.U64 R26, R6, R18, R7.reuse ;  /* 0x00000012061a7219 */ /* 0x100fe20000001207 */
[----:B------:R-:W0:Y:S01]  /*0790*/  LDC.64 R22, c[0x0][0x640] ;  /* 0x00019000ff167b82 */ /* 0x000e220000000a00 */
[----:B------:R-:W-:Y:S01]  /*07a0*/  I2FP.F32.U32 R5, R8 ;  /* 0x0000000800057245 */ /* 0x000fe20000201000 */
[----:B------:R-:W-:Y:S01]  /*07b0*/  ULDC UR4, c[0x0][0x150] ;  /* 0x0000540000047ab9 */ /* 0x000fe20000000800 */
[----:B------:R-:W-:Y:S02]  /*07c0*/  SHF.R.U32.HI R6, RZ, R18, R7 ;  /* 0x00000012ff067219 */ /* 0x000fe40000011607 */
[----:B------:R-:W-:Y:S01]  /*07d0*/  IADD3 R11, P0, RZ, -R26, RZ ;  /* 0x8000001aff0b7210 */ /* 0x000fe20007f1e0ff */
[----:B------:R-:W-:Y:S01]  /*07e0*/  FMUL R5, R5, UR4 ;  /* 0x0000000405057c20 */ /* 0x000fe20008400000 */
[----:B------:R-:W-:Y:S01]  /*07f0*/  ULDC UR4, c[0x0][0x154] ;  /* 0x0000550000047ab9 */ /* 0x000fe20000000800 */
[----:B------:R-:W1:Y:S02]  /*0800*/  LDC R14, c[0x0][0x618] ;  /* 0x00018600ff0e7b82 */ /* 0x000e640000000800 */
[----:B------:R-:W-:-:S02]  /*0810*/  IMAD.X R13, RZ, RZ, ~R6, P0 ;  /* 0x000000ffff0d7224 */ /* 0x000fc400000e0e06 */
[----:B------:R-:W2:Y:S01]  /*0820*/  F2I.U32.TRUNC.NTZ R5, R5 ;  /* 0x0000000500057305 */ /* 0x000ea2000020f000 */
[----:B------:R-:W-:-:S03]  /*0830*/  IMAD.WIDE.U32 R6, R11, R20, R2 ;  /* 0x000000140b067225 */ /* 0x000fc600078e0002 */
[----:B------:R-:W3:Y:S01]  /*0840*/  LDC R9, c[0x0][0x144] ;  /* 0x00005100ff097b82 */ /* 0x000ee20000000800 */
[----:B------:R-:W-:-:S04]  /*0850*/  IMAD R12, R13, R20, RZ ;  /* 0x000000140d0c7224 */ /* 0x000fc800078e02ff */
[----:B------:R-:W-:Y:S02]  /*0860*/  IMAD R11, R11, R21, R12 ;  /* 0x000000150b0b7224 */ /* 0x000fe400078e020c */
[----:B------:R-:W-:Y:S01]  /*0870*/  IMAD.MOV.U32 R12, RZ, RZ, 0x1 ;  /* 0x00000001ff0c7424 */ /* 0x000fe200078e00ff */
[----:B------:R-:W4:Y:S01]  /*0880*/  LDC R18, c[0x0][0x608] ;  /* 0x00018200ff127b82 */ /* 0x000f220000000800 */
[----:B------:R-:W-:Y:S01]  /*0890*/  IMAD.IADD R11, R7, 0x1, R11 ;  /* 0x00000001070b7824 */ /* 0x000fe200078e020b */
[----:B0-----:R-:W-:Y:S01]  /*08a0*/  ISETP.NE.U32.AND P0, PT, R22, RZ, PT ;  /* 0x000000ff1600720c */ /* 0x001fe20003f05070 */
[----:B--2---:R-:W-:-:S03]  /*08b0*/  IMAD.MOV R7, RZ, RZ, -R5 ;  /* 0x000000ffff077224 */ /* 0x004fc600078e0a05 */
[----:B------:R-:W-:Y:S02]  /*08c0*/  ISETP.NE.AND.EX P0, PT, R23, RZ, PT, P0 ;  /* 0x000000ff1700720c */ /* 0x000fe40003f05300 */
[----:B------:R-:W0:Y:S01]  /*08d0*/  LDC R13, c[0x0][0x658] ;  /* 0x00019600ff0d7b82 */ /* 0x000e220000000800 */
[--C-:B-1----:R-:W-:Y:S02]  /*08e0*/  SHF.R.U64 R16, R6, R14, R11.reuse ;  /* 0x0000000e06107219 */ /* 0x102fe4000000120b */
[----:B------:R-:W-:Y:S02]  /*08f0*/  I2FP.F32.U32 R6, R10 ;  /* 0x0000000a00067245 */ /* 0x000fe40000201000 */
[----:B------:R-:W-:-:S03]  /*0900*/  SHF.R.U32.HI R11, RZ, R14, R11 ;  /* 0x0000000eff0b7219 */ /* 0x000fc6000001160b */
[----:B------:R-:W1:Y:S01]  /*0910*/  LDC R17, c[0x0][0x148] ;  /* 0x00005200ff117b82 */ /* 0x000e620000000800 */
[----:B---3--:R-:W-:Y:S02]  /*0920*/  IMAD R5, R9, R7, R8 ;  /* 0x0000000709057224 */ /* 0x008fe400078e0208 */
[----:B------:R-:W-:Y:S01]  /*0930*/  FMUL R7, R6, UR4 ;  /* 0x0000000406077c20 */ /* 0x000fe20008400000 */
[----:B------:R-:W-:-:S03]  /*0940*/  IMAD.MOV.U32 R6, RZ, RZ, -0x1 ;  /* 0xffffffffff067424 */ /* 0x000fc600078e00ff */
[----:B------:R2:W3:Y:S01]  /*0950*/  F2I.U32.TRUNC.NTZ R15, R7 ;  /* 0x00000007000f7305 */ /* 0x0004e2000020f000 */
[----:B------:R-:W1:Y:S01]  /*0960*/  LDC R21, c[0x0][0x600] ;  /* 0x00018000ff157b82 */ /* 0x000e620000000800 */
[-CC-:B----4-:R-:W-:Y:S02]  /*0970*/  SHF.R.U64 R27, R16, R18.reuse, R11.reuse ;  /* 0x00000012101b7219 */ /* 0x190fe4000000120b */
[----:B------:R-:W-:-:S05]  /*0980*/  SHF.R.U32.HI R8, RZ, R18, R11 ;  /* 0x00000012ff087219 */ /* 0x000fca000001160b */
[----:B------:R-:W4:Y:S01]  /*0990*/  LDC R20, c[0x0][0x648] ;  /* 0x00019200ff147b82 */ /* 0x000f220000000800 */
[-CC-:B0-----:R-:W-:Y:S02]  /*09a0*/  SHF.R.U64 R18, R27, R13.reuse, R8.reuse ;  /* 0x0000000d1b127219 */ /* 0x181fe40000001208 */
[-C--:B------:R-:W-:Y:S02]  /*09b0*/  SHF.L.U32 R6, R6, R13.reuse, RZ ;  /* 0x0000000d06067219 */ /* 0x080fe400000006ff */
[-C--:B------:R-:W-:Y:S02]  /*09c0*/  SHF.R.U32.HI R8, RZ, R13.reuse, R8 ;  /* 0x0000000dff087219 */ /* 0x080fe40000011608 */
[----:B------:R-:W-:Y:S01]  /*09d0*/  LOP3.LUT R14, RZ, R6, RZ, 0x33, !PT ;  /* 0x00000006ff0e7212 */ /* 0x000fe200078e33ff */
[----:B------:R-:W0:Y:S01]  /*09e0*/  LDC R25, c[0x0][0x638] ;  /* 0x00018e00ff197b82 */ /* 0x000e220000000800 */
[----:B------:R-:W-:Y:S01]  /*09f0*/  SHF.L.U32 R11, R12, R13, RZ ;  /* 0x0000000d0c0b7219 */ /* 0x000fe200000006ff */
[----:B------:R-:W-:-:S02]  /*0a00*/  IMAD.MOV.U32 R6, RZ, RZ, R18 ;  /* 0x000000ffff067224 */ /* 0x000fc400078e0012 */
[----:B--2---:R-:W-:-:S04]  /*0a10*/  IMAD.MOV.U32 R7, RZ, RZ, R8 ;  /* 0x000000ffff077224 */ /* 0x004fc800078e0008 */
[----:B------:R-:W2:Y:S01]  /*0a20*/  LDC R24, c[0x0][0x610] ;  /* 0x00018400ff187b82 */ /* 0x000ea20000000800 */
[----:B---3--:R-:W-:Y:S05]  /*0a30*/  @!P0 BRA `(.L_x_6) ;  /* 0x0000000000288947 */ /* 0x008fea0003800000 */
[----:B------:R-:W3:Y:S02]  /*0a40*/  LDC R13, c[0x0][0x64c] ;  /* 0x00019300ff0d7b82 */ /* 0x000ee40000000800 */
[----:B---3--:R-:W-:-:S05]  /*0a50*/  IADD3 R13, P0, R18, R13, RZ ;  /* 0x0000000d120d7210 */ /* 0x008fca0007f1e0ff */
        /* <DEDUP_REMOVED lines=8> */
.L_x_6:
[----:B----4-:R-:W-:Y:S01]  /*0ae0*/  SHF.R.U64 R6, R6, R20, R7 ;  /* 0x0000001406067219 */ /* 0x010fe20000001207 */
[----:B-1----:R-:W-:Y:S01]  /*0af0*/  VIADD R7, R21, 0xffffffff ;  /* 0xffffffff15077836 */ /* 0x002fe20000000000 */
[----:B------:R-:W-:Y:S01]  /*0b00*/  LOP3.LUT R14, R27, R14, RZ, 0xc0, !PT ;  /* 0x0000000e1b0e7212 */ /* 0x000fe200078ec0ff */
[----:B------:R-:W-:Y:S02]  /*0b10*/  IMAD.MOV R15, RZ, RZ, -R15 ;  /* 0x000000ffff0f7224 */ /* 0x000fe400078e0a0f */
[----:B------:R-:W-:Y:S01]  /*0b20*/  IMAD.MOV R8, RZ, RZ, -R6 ;  /* 0x000000ffff087224 */ /* 0x000fe200078e0a06 */
[----:B------:R-:W-:Y:S01]  /*0b30*/  LOP3.LUT R7, R16, R7, RZ, 0xc0, !PT ;  /* 0x0000000710077212 */ /* 0x000fe200078ec0ff */
[----:B------:R-:W-:Y:S02]  /*0b40*/  IMAD R14, R11, R6, R14 ;  /* 0x000000060b0e7224 */ /* 0x000fe400078e020e */
[----:B------:R-:W-:Y:S02]  /*0b50*/  @P2 IMAD R5, R17, R15, R10 ;  /* 0x0000000f11052224 */ /* 0x000fe400078e020a */
[----:B0-----:R-:W-:-:S02]  /*0b60*/  IMAD R6, R8, R25, R18 ;  /* 0x0000001908067224 */ /* 0x001fc400078e0212 */
[----:B--2---:R-:W-:Y:S02]  /*0b70*/  IMAD R5, R14, R24, R5 ;  /* 0x000000180e057224 */ /* 0x004fe400078e0205 */
[----:B------:R-:W-:Y:S02]  /*0b80*/  IMAD R8, R6, R21, R7 ;  /* 0x0000001506087224 */ /* 0x000fe400078e0207 */
[----:B------:R-:W-:-:S03]  /*0b90*/  IMAD.MOV.U32 R12, RZ, RZ, 0x1 ;  /* 0x00000001ff0c7424 */ /* 0x000fc600078e00ff */
[----:B------:R-:W-:Y:S02]  /*0ba0*/  SEL R6, R8, R5, !P2 ;  /* 0x0000000508067207 */ /* 0x000fe40005000000 */
[----:B------:R-:W-:Y:S01]  /*0bb0*/  SEL R7, R5, R8, !P2 ;  /* 0x0000000805077207 */ /* 0x000fe20005000000 */
[----:B------:R-:W-:-:S07]  /*0bc0*/  IMAD.MOV.U32 R5, RZ, RZ, R26 ;  /* 0x000000ffff057224 */ /* 0x000fce00078e001a */
.L_x_4:
[----:B------:R-:W-:-:S08]  /*0bd0*/  NOP ;  /* 0x0000000000007918 */ /* 0x000fd00000000000 */
[----:B------:R-:W0:Y:S02]  /*0be0*/  USETMAXREG.TRY_ALLOC.CTAPOOL UP0, 0xe8 ;  /* 0x000000e8000079c8 */ /* 0x000e240008000600 */
[----:B0-----:R-:W-:-:S13]  /*0bf0*/  PLOP3.LUT P0, PT, PT, PT, UP0, 0x80, 0x0 ;  /* 0x000000000000781c */ /* 0x001fda0003f0f008 */
[----:B------:R-:W-:Y:S05]  /*0c00*/  @!P0 BRA `(.L_x_4) ;  /* 0xfffffffc00f08947 */ /* 0x000fea000383ffff */
[----:B------:R-:W-:Y:S01]  /*0c10*/  ULDC.64 UR4, c[0x0][0x598] ;  /* 0x0001660000047ab9 */ /* 0x000fe20000000a00 */
[----:B------:R-:W-:Y:S01]  /*0c20*/  ULDC.64 UR18, c[0x0][0x208] ;  /* 0x0000820000127ab9 */ /* 0x000fe20000000a00 */
[----:B------:R-:W-:-:S04]  /*0c30*/  ISETP.NE.U32.AND P0, PT, RZ, UR4, PT ;  /* 0x00000004ff007c0c */ /* 0x000fc8000bf05070 */
[----:B------:R-:W-:-:S13]  /*0c40*/  ISETP.NE.AND.EX P0, PT, RZ, UR5, PT, P0 ;  /* 0x00000005ff007c0c */ /* 0x000fda000bf05300 */
[----:B------:R-:W-:Y:S05]  /*0c50*/  @!P0 BRA `(.L_x_7) ;  /* 0x00000000001c8947 */ /* 0x000fea0003800000 */
[----:B------:R-:W0:Y:S02]  /*0c60*/  LDC.64 R8, c[0x0][0x598] ;  /* 0x00016600ff087b82 */ /* 0x000e240000000a00 */
[----:B0-----:R-:W2:Y:S02]  /*0c70*/  LDG.E.64 R8, desc[UR18][R8.64] ;  /* 0x0000001208087981 */ /* 0x001ea4000c1e1b00 */
[----:B--2---:R-:W-:-:S04]  /*0c80*/  ISETP.NE.U32.AND P0, PT, R8, RZ, PT ;  /* 0x000000ff0800720c */ /* 0x004fc80003f05070 */
[----:B------:R-:W-:-:S13]  /*0c90*/  ISETP.NE.AND.EX P0, PT, R9, RZ, PT, P0 ;  /* 0x000000ff0900720c */ /* 0x000fda0003f05300 */
[----:B------:R-:W-:Y:S05]  /*0ca0*/  @!P0 BRA `(.L_x_7) ;  /* 0x0000000000088947 */ /* 0x000fea0003800000 */
[----:B------:R0:W5:Y:S01]  /*0cb0*/  LD.E R8, desc[UR18][R8.64] ;  /* 0x0000001208087980 */ /* 0x000162000c101900 */
[----:B------:R-:W-:Y:S05]  /*0cc0*/  BRA `(.L_x_8) ;  /* 0x0000000000207947 */ /* 0x000fea0003800000 */
.L_x_7:
[----:B------:R-:W-:Y:S02]  /*0cd0*/  ULDC.64 UR4, c[0x0][0x588] ;  /* 0x0001620000047ab9 */ /* 0x000fe40000000a00 */
[----:B------:R-:W-:-:S04]  /*0ce0*/  ISETP.NE.U32.AND P0, PT, RZ, UR4, PT ;  /* 0x00000004ff007c0c */ /* 0x000fc8000bf05070 */
[----:B------:R-:W-:-:S13]  /*0cf0*/  ISETP.NE.AND.EX P0, PT, RZ, UR5, PT, P0 ;  /* 0x00000005ff007c0c */ /* 0x000fda000bf05300 */
[----:B------:R-:W-:Y:S05]  /*0d00*/  @!P0 BRA `(.L_x_9) ;  /* 0x00000000000c8947 */ /* 0x000fea0003800000 */
[----:B------:R-:W0:Y:S02]  /*0d10*/  LDC.64 R8, c[0x0][0x588] ;  /* 0x00016200ff087b82 */ /* 0x000e240000000a00 */
[----:B0-----:R1:W5:Y:S01]  /*0d20*/  LDG.E R8, desc[UR18][R8.64] ;  /* 0x0000001208087981 */ /* 0x001362000c1e1900 */
[----:B------:R-:W-:Y:S05]  /*0d30*/  BRA `(.L_x_8) ;  /* 0x0000000000047947 */ /* 0x000fea0003800000 */
.L_x_9:
[----:B------:R-:W2:Y:S02]  /*0d40*/  LDC R8, c[0x0][0x580] ;  /* 0x00016000ff087b82 */ /* 0x000ea40000000800 */
.L_x_8:
[----:B------:R-:W-:Y:S02]  /*0d50*/  ULDC.64 UR4, c[0x0][0x5a0] ;  /* 0x0001680000047ab9 */ /* 0x000fe40000000a00 */
[----:B------:R-:W-:-:S04]  /*0d60*/  ISETP.NE.U32.AND P0, PT, RZ, UR4, PT ;  /* 0x00000004ff007c0c */ /* 0x000fc8000bf05070 */
[----:B------:R-:W-:-:S13]  /*0d70*/  ISETP.NE.AND.EX P0, PT, RZ, UR5, PT, P0 ;  /* 0x00000005ff007c0c */ /* 0x000fda000bf05300 */
[----:B------:R-:W-:Y:S05]  /*0d80*/  @!P0 BRA `(.L_x_10) ;  /* 0x00000000001c8947 */ /* 0x000fea0003800000 */
[----:B------:R-:W3:Y:S02]  /*0d90*/  LDC.64 R10, c[0x0][0x5a0] ;  /* 0x00016800ff0a7b82 */ /* 0x000ee40000000a00 */
[----:B---3--:R-:W3:Y:S02]  /*0da0*/  LDG.E.64 R10, desc[UR18][R10.64] ;  /* 0x000000120a0a7981 */ /* 0x008ee4000c1e1b00 */
[----:B---3--:R-:W-:-:S04]  /*0db0*/  ISETP.NE.U32.AND P0, PT, R10, RZ, PT ;  /* 0x000000ff0a00720c */ /* 0x008fc80003f05070 */
[----:B------:R-:W-:-:S13]  /*0dc0*/  ISETP.NE.AND.EX P0, PT, R11, RZ, PT, P0 ;  /* 0x000000ff0b00720c */ /* 0x000fda0003f05300 */
[----:B------:R-:W-:Y:S05]  /*0dd0*/  @!P0 BRA `(.L_x_10) ;  /* 0x0000000000088947 */ /* 0x000fea0003800000 */
[----:B01----:R0:W5:Y:S01]  /*0de0*/  LD.E R9, desc[UR18][R10.64] ;  /* 0x000000120a097980 */ /* 0x003162000c101900 */
[----:B------:R-:W-:Y:S05]  /*0df0*/  BRA `(.L_x_11) ;  /* 0x0000000000207947 */ /* 0x000fea0003800000 */
.L_x_10:
[----:B------:R-:W-:Y:S02]  /*0e00*/  ULDC.64 UR4, c[0x0][0x590] ;  /* 0x0001640000047ab9 */ /* 0x000fe40000000a00 */
[----:B------:R-:W-:-:S04]  /*0e10*/  ISETP.NE.U32.AND P0, PT, RZ, UR4, PT ;  /* 0x00000004ff007c0c */ /* 0x000fc8000bf05070 */
[----:B------:R-:W-:-:S13]  /*0e20*/  ISETP.NE.AND.EX P0, PT, RZ, UR5, PT, P0 ;  /* 0x00000005ff007c0c */ /* 0x000fda000bf05300 */
[----:B------:R-:W-:Y:S05]  /*0e30*/  @!P0 BRA `(.L_x_12) ;  /* 0x00000000000c8947 */ /* 0x000fea0003800000 */
[----:B------:R-:W0:Y:S02]  /*0e40*/  LDC.64 R10, c[0x0][0x590] ;  /* 0x00016400ff0a7b82 */ /* 0x000e240000000a00 */
[----:B01----:R1:W5:Y:S01]  /*0e50*/  LDG.E R9, desc[UR18][R10.64] ;  /* 0x000000120a097981 */ /* 0x003362000c1e1900 */
[----:B------:R-:W-:Y:S05]  /*0e60*/  BRA `(.L_x_11) ;  /* 0x0000000000047947 */ /* 0x000fea0003800000 */
.L_x_12:
[----:B01----:R-:W3:Y:S02]  /*0e70*/  LDC R9, c[0x0][0x584] ;  /* 0x00016100ff097b82 */ /* 0x003ee40000000800 */
.L_x_11:
[----:B------:R-:W-:-:S13]  /*0e80*/  LOP3.LUT P0, RZ, R12, 0xff, RZ, 0xc0, !PT ;  /* 0x000000ff0cff7812 */ /* 0x000fda000780c0ff */
[----:B------:R-:W-:Y:S05]  /*0e90*/  @!P0 EXIT ;  /* 0x000000000000894d */ /* 0x000fea0003800000 */
[----:B------:R-:W-:Y:S01]  /*0ea0*/  ULDC UR4, c[0x0][0x28c] ;  /* 0x0000a30000047ab9 */ /* 0x000fe20000000800 */
[----:B------:R-:W-:Y:S01]  /*0eb0*/  LOP3.LUT R138, R4, 0x1, RZ, 0xfc, !PT ;  /* 0x00000001048a7812 */ /* 0x000fe200078efcff */
[----:B------:R-:W-:-:S04]  /*0ec0*/  UIADD3 UR4, UR4, 0x3f, URZ ;  /* 0x0000003f04047890 */ /* 0x000fc8000fffe03f */
[----:B------:R-:W-:-:S04]  /*0ed0*/  USHF.R.S32.HI UR5, URZ, 0x1f, UR4 ;  /* 0x0000001f3f057899 */ /* 0x000fc80008011404 */
[----:B------:R-:W-:-:S03]  /*0ee0*/  ULEA.HI UR5, UR5, UR4, URZ, 0x6 ;  /* 0x0000000405057291 */ /* 0x000fc6000f8f303f */
[----:B------:R-:W-:Y:S01]  /*0ef0*/  UMOV UR4, URZ ;  /* 0x0000003f00047c82 */ /* 0x000fe20008000000 */
[----:B------:R-:W-:-:S03]  /*0f00*/  USHF.R.S32.HI UR9, URZ, 0x6, UR5 ;  /* 0x000000063f097899 */ /* 0x000fc60008011405 */
[----:B------:R-:W-:-:S09]  /*0f10*/  UMOV UR5, URZ ;  /* 0x0000003f00057c82 */ /* 0x000fd20008000000 */
.L_x_165:
[----:B01----:R-:W-:Y:S01]  /*0f20*/  LOP3.LUT R10, R0, 0x80, RZ, 0xc0, !PT ;  /* 0x00000080000a7812 */ /* 0x003fe200078ec0ff */
[----:B------:R-:W0:Y:S01]  /*0f30*/  S2UR UR13, SR_CgaCtaId ;  /* 0x00000000000d79c3 */ /* 0x000e220000008800 */
[----:B------:R-:W-:Y:S01]  /*0f40*/  UMOV UR12, 0x400 ;  /* 0x00000400000c7882 */ /* 0x000fe20000000000 */
[----:B------:R-:W-:Y:S01]  /*0f50*/  UMOV UR6, URZ ;  /* 0x0000003f00067c82 */ /* 0x000fe20008000000 */
[----:B------:R-:W-:Y:S01]  /*0f60*/  SHF.R.U32.HI R10, RZ, 0x7, R10 ;  /* 0x00000007ff0a7819 */ /* 0x000fe2000001160a */
[----:B------:R-:W-:Y:S01]  /*0f70*/  UMOV UR7, URZ ;  /* 0x0000003f00077c82 */ /* 0x000fe20008000000 */
[----:B------:R-:W-:Y:S01]  /*0f80*/  UMOV UR16, UR5 ;  /* 0x0000000500107c82 */ /* 0x000fe20008000000 */
[----:B------:R-:W-:Y:S02]  /*0f90*/  CS2R R14, SRZ ;  /* 0x00000000000e7805 */ /* 0x000fe4000001ff00 */
[----:B------:R-:W-:Y:S01]  /*0fa0*/  CS2R R12, SRZ ;  /* 0x00000000000c7805 */ /* 0x000fe2000001ff00 */
[----:B------:R-:W1:Y:S01]  /*0fb0*/  LDC R11, c[0x0][0x28c] ;  /* 0x0000a300ff0b7b82 */ /* 0x000e620000000800 */
[----:B------:R-:W4:Y:S01]  /*0fc0*/  SHFL.IDX PT, R10, R10, RZ, 0x1f ;  /* 0x00001fff0a0a7589 */ /* 0x000f2200000e0000 */
[----:B------:R-:W-:-:S02]  /*0fd0*/  CS2R R16, SRZ ;  /* 0x0000000000107805 */ /* 0x000fc4000001ff00 */
[----:B------:R-:W-:Y:S02]  /*0fe0*/  CS2R R18, SRZ ;  /* 0x0000000000127805 */ /* 0x000fe4000001ff00 */
[----:B------:R-:W-:Y:S02]  /*0ff0*/  CS2R R20, SRZ ;  /* 0x0000000000147805 */ /* 0x000fe4000001ff00 */
[----:B------:R-:W-:Y:S02]  /*1000*/  CS2R R22, SRZ ;  /* 0x0000000000167805 */ /* 0x000fe4000001ff00 */
[----:B------:R-:W-:Y:S02]  /*1010*/  CS2R R88, SRZ ;  /* 0x0000000000587805 */ /* 0x000fe4000001ff00 */
[----:B------:R-:W-:Y:S02]  /*1020*/  CS2R R90, SRZ ;  /* 0x00000000005a7805 */ /* 0x000fe4000001ff00 */
        /* <DEDUP_REMOVED lines=16> */
[----:B-1----:R-:W-:Y:S02]  /*1130*/  ISETP.GE.AND P0, PT, R11, 0x1, PT ;  /* 0x000000010b00780c */ /* 0x002fe40003f06270 */
[----:B------:R-:W-:Y:S02]  /*1140*/  CS2R R124, SRZ ;  /* 0x00000000007c7805 */ /* 0x000fe4000001ff00 */
[----:B----4-:R-:W-:-:S02]  /*1150*/  R2UR UR8, R10 ;  /* 0x000000000a0872ca */ /* 0x010fc400000e0000 */
[----:B------:R-:W-:Y:S02]  /*1160*/  CS2R R126, SRZ ;  /* 0x00000000007e7805 */ /* 0x000fe4000001ff00 */
[----:B------:R-:W-:Y:S02]  /*1170*/  CS2R R128, SRZ ;  /* 0x0000000000807805 */ /* 0x000fe4000001ff00 */
[----:B------:R-:W-:Y:S02]  /*1180*/  CS2R R130, SRZ ;  /* 0x0000000000827805 */ /* 0x000fe4000001ff00 */
[----:B------:R-:W-:Y:S02]  /*1190*/  CS2R R132, SRZ ;  /* 0x0000000000847805 */ /* 0x000fe4000001ff00 */
[----:B------:R-:W-:Y:S02]  /*11a0*/  CS2R R134, SRZ ;  /* 0x0000000000867805 */ /* 0x000fe4000001ff00 */
[----:B------:R-:W-:Y:S01]  /*11b0*/  CS2R R136, SRZ ;  /* 0x0000000000887805 */ /* 0x000fe2000001ff00 */
[----:B------:R-:W-:Y:S01]  /*11c0*/  IMAD.MOV.U32 R139, RZ, RZ, RZ ;  /* 0x000000ffff8b7224 */ /* 0x000fe200078e00ff */
[----:B------:R-:W-:Y:S01]  /*11d0*/  CS2R R24, SRZ ;  /* 0x0000000000187805 */ /* 0x000fe2000001ff00 */
[----:B------:R-:W-:Y:S01]  /*11e0*/  IMAD.MOV.U32 R141, RZ, RZ, RZ ;  /* 0x000000ffff8d7224 */ /* 0x000fe200078e00ff */
[----:B---3--:R-:W-:Y:S01]  /*11f0*/  CS2R R26, SRZ ;  /* 0x00000000001a7805 */ /* 0x008fe2000001ff00 */
[----:B------:R-:W-:Y:S01]  /*1200*/  IMAD.U32 R142, RZ, RZ, UR4 ;  /* 0x00000004ff8e7e24 */ /* 0x000fe2000f8e00ff */
[----:B------:R-:W-:Y:S01]  /*1210*/  CS2R R28, SRZ ;  /* 0x00000000001c7805 */ /* 0x000fe2000001ff00 */
[----:B------:R-:W-:Y:S01]  /*1220*/  ULEA.HI UR10, UR8, UR8, URZ, 0x1 ;  /* 0x00000008080a7291 */ /* 0x000fe2000f8f083f */
[----:B------:R-:W-:-:S02]  /*1230*/  CS2R R30, SRZ ;  /* 0x00000000001e7805 */ /* 0x000fc4000001ff00 */
[----:B------:R-:W-:Y:S02]  /*1240*/  CS2R R32, SRZ ;  /* 0x0000000000207805 */ /* 0x000fe4000001ff00 */
[----:B------:R-:W-:Y:S01]  /*1250*/  CS2R R34, SRZ ;  /* 0x0000000000227805 */ /* 0x000fe2000001ff00 */
[----:B------:R-:W-:Y:S01]  /*1260*/  ULOP3.LUT UR11, UR10, 0xffffe, URZ, 0xc0, !UPT ;  /* 0x000ffffe0a0b7892 */ /* 0x000fe2000f8ec03f */
[----:B------:R-:W-:Y:S01]  /*1270*/  CS2R R36, SRZ ;  /* 0x0000000000247805 */ /* 0x000fe2000001ff00 */
[----:B0-----:R-:W-:Y:S01]  /*1280*/  ULEA UR10, UR13, UR12, 0x18 ;  /* 0x0000000c0d0a7291 */ /* 0x001fe2000f8ec03f */
[----:B------:R-:W-:Y:S01]  /*1290*/  CS2R R38, SRZ ;  /* 0x0000000000267805 */ /* 0x000fe2000001ff00 */
[----:B------:R-:W-:Y:S01]  /*12a0*/  UIADD3 UR11, UR8, -UR11, URZ ;  /* 0x8000000b080b7290 */ /* 0x000fe2000fffe03f */
[----:B------:R-:W-:Y:S02]  /*12b0*/  CS2R R40, SRZ ;  /* 0x0000000000287805 */ /* 0x000fe4000001ff00 */
[----:B------:R-:W-:Y:S01]  /*12c0*/  CS2R R42, SRZ ;  /* 0x00000000002a7805 */ /* 0x000fe2000001ff00 */
[----:B------:R-:W-:Y:S01]  /*12d0*/  UMOV UR8, URZ ;  /* 0x0000003f00087c82 */ /* 0x000fe20008000000 */
[----:B------:R-:W-:Y:S01]  /*12e0*/  ULEA UR11, UR11, UR10, 0xc ;  /* 0x0000000a0b0b7291 */ /* 0x000fe2000f8e603f */
[----:B------:R-:W-:-:S02]  /*12f0*/  CS2R R44, SRZ ;  /* 0x00000000002c7805 */ /* 0x000fc4000001ff00 */
[----:B------:R-:W-:Y:S02]  /*1300*/  CS2R R46, SRZ ;  /* 0x00000000002e7805 */ /* 0x000fe4000001ff00 */
[----:B------:R-:W-:Y:S01]  /*1310*/  CS2R R48, SRZ ;  /* 0x0000000000307805 */ /* 0x000fe2000001ff00 */
[----:B------:R-:W-:Y:S01]  /*1320*/  UIADD3 UR11, UR11, 0x100, URZ ;  /* 0x000001000b0b7890 */ /* 0x000fe2000fffe03f */
[----:B------:R-:W-:Y:S02]  /*1330*/  CS2R R50, SRZ ;  /* 0x0000000000327805 */ /* 0x000fe4000001ff00 */
[----:B------:R-:W-:Y:S02]  /*1340*/  CS2R R52, SRZ ;  /* 0x0000000000347805 */ /* 0x000fe4000001ff00 */
[----:B------:R-:W-:Y:S01]  /*1350*/  CS2R R54, SRZ ;  /* 0x0000000000367805 */ /* 0x000fe2000001ff00 */
[----:B------:R-:W-:Y:S01]  /*1360*/  USHF.R.U32.HI UR11, URZ, 0x4, UR11 ;  /* 0x000000043f0b7899 */ /* 0x000fe2000801160b */
[----:B------:R-:W-:-:S02]  /*1370*/  CS2R R56, SRZ ;  /* 0x0000000000387805 */ /* 0x000fc4000001ff00 */
[----:B------:R-:W-:Y:S02]  /*1380*/  CS2R R58, SRZ ;  /* 0x00000000003a7805 */ /* 0x000fe4000001ff00 */
[----:B------:R-:W-:Y:S01]  /*1390*/  CS2R R60, SRZ ;  /* 0x00000000003c7805 */ /* 0x000fe2000001ff00 */
[----:B------:R-:W-:Y:S01]  /*13a0*/  ULOP3.LUT UR11, UR11, 0x3fff, URZ, 0xc0, !UPT ;  /* 0x00003fff0b0b7892 */ /* 0x000fe2000f8ec03f */
        /* <DEDUP_REMOVED lines=12> */
[----:B------:R-:W-:Y:S01]  /*1470*/  CS2R R86, SRZ ;  /* 0x0000000000567805 */ /* 0x000fe2000001ff00 */
[----:B------:R-:W-:Y:S06]  /*1480*/  @!P0 BRA `(.L_x_13) ;  /* 0x0000000800308947 */ /* 0x000fec0003800000 */
[----:B------:R-:W-:-:S13]  /*1490*/  ISETP.NE.AND P1, PT, R138, 0x3, PT ;  /* 0x000000038a00780c */ /* 0x000fda0003f25270 */
[----:B------:R-:W-:Y:S05]  /*14a0*/  @!P1 BRA `(.L_x_14) ;  /* 0x0000000000049947 */ /* 0x000fea0003800000 */
[----:B------:R-:W-:Y:S01]  /*14b0*/  BPT.TRAP 0x1 ;  /* 0x000000040000795c */ /* 0x000fe20000300000 */
.L_x_14:
[----:B------:R-:W-:Y:S01]  /*14c0*/  ULEA UR6, UR5, UR10, 0x3 ;  /* 0x0000000a05067291 */ /* 0x000fe2000f8e183f */
[----:B------:R-:W-:-:S05]  /*14d0*/  IMAD.U32 R10, RZ, RZ, UR4 ;  /* 0x00000004ff0a7e24 */ /* 0x000fca000f8e00ff */
[----:B------:R-:W-:-:S04]  /*14e0*/  SHF.L.U32 R10, R10, 0x1f, RZ ;  /* 0x0000001f0a0a7819 */ /* 0x000fc800000006ff */
[----:B------:R0:W1:Y:S01]  /*14f0*/  SYNCS.PHASECHK.TRANS64.TRYWAIT P0, [UR6], R10 ;  /* 0x0000000aff0075a7 */ /* 0x0000620008000146 */
[----:B------:R-:W-:Y:S05]  /*1500*/  @!P1 BRA `(.L_x_15) ;  /* 0x0000000000049947 */ /* 0x000fea0003800000 */
[----:B------:R-:W-:Y:S01]  /*1510*/  BPT.TRAP 0x1 ;  /* 0x000000040000795c */ /* 0x000fe20000300000 */
.L_x_15:
[----:B-1----:R-:W-:Y:S05]  /*1520*/  @P0 BRA `(.L_x_16) ;  /* 0x0000000000080947 */ /* 0x002fea0003800000 */
[----:B------:R-:W1:Y:S02]  /*1530*/  SYNCS.PHASECHK.TRANS64.TRYWAIT P0, [UR6], R10 ;  /* 0x0000000aff0075a7 */ /* 0x000e640008000146 */
[----:B-1----:R-:W-:Y:S05]  /*1540*/  @!P0 BRA `(.L_x_17) ;  /* 0x0000007800fc8947 */ /* 0x002fea0003800000 */
.L_x_16:
[----:B------:R-:W-:Y:S01]  /*1550*/  UIADD3 UR6, UR10, 0x8100, URZ ;  /* 0x000081000a067890 */ /* 0x000fe2000fffe03f */
[----:B------:R-:W-:Y:S01]  /*1560*/  WARPGROUP.ARRIVE ;  /* 0x00000000000079c5 */ /* 0x000fe20000000000 */
[----:B------:R-:W-:Y:S01]  /*1570*/  ULOP3.LUT UR12, UR11, 0x10000, URZ, 0xfc, !UPT ;  /* 0x000100000b0c7892 */ /* 0x000fe2000f8efc3f */
[----:B------:R-:W-:Y:S01]  /*1580*/  CS2R R14, SRZ ;  /* 0x00000000000e7805 */ /* 0x000fe2000001ff00 */
[----:B------:R-:W-:Y:S01]  /*1590*/  USHF.R.U32.HI UR6, URZ, 0x4, UR6 ;  /* 0x000000043f067899 */ /* 0x000fe20008011606 */
[----:B------:R-:W-:Y:S01]  /*15a0*/  CS2R R12, SRZ ;  /* 0x00000000000c7805 */ /* 0x000fe2000001ff00 */
[----:B------:R-:W-:Y:S01]  /*15b0*/  ULEA UR12, UR5, UR12, 0x9 ;  /* 0x0000000c050c7291 */ /* 0x000fe2000f8e483f */
[----:B------:R-:W-:Y:S01]  /*15c0*/  CS2R R16, SRZ ;  /* 0x0000000000107805 */ /* 0x000fe2000001ff00 */
[----:B------:R-:W-:Y:S01]  /*15d0*/  ULOP3.LUT UR6, UR6, 0x3fff, URZ, 0xc0, !UPT ;  /* 0x00003fff06067892 */ /* 0x000fe2000f8ec03f */
[----:B------:R-:W-:Y:S01]  /*15e0*/  CS2R R18, SRZ ;  /* 0x0000000000127805 */ /* 0x000fe2000001ff00 */
[----:B------:R-:W-:Y:S01]  /*15f0*/  UMOV UR13, 0x80000020 ;  /* 0x80000020000d7882 */ /* 0x000fe20000000000 */
[----:B------:R-:W-:Y:S01]  /*1600*/  UMOV UR15, 0x80000020 ;  /* 0x80000020000f7882 */ /* 0x000fe20000000000 */
[----:B------:R-:W-:Y:S01]  /*1610*/  ULOP3.LUT UR6, UR6, 0x10000, URZ, 0xfc, !UPT ;  /* 0x0001000006067892 */ /* 0x000fe2000f8efc3f */
[----:B------:R-:W-:Y:S01]  /*1620*/  CS2R R20, SRZ ;  /* 0x0000000000147805 */ /* 0x000fe2000001ff00 */
[----:B------:R-:W-:Y:S01]  /*1630*/  ULDC UR7, c[0x0][0x50c] ;  /* 0x0001430000077ab9 */ /* 0x000fe20000000800 */
[----:B------:R-:W-:Y:S01]  /*1640*/  CS2R R22, SRZ ;  /* 0x0000000000167805 */ /* 0x000fe2000001ff00 */
[----:B------:R-:W-:Y:S01]  /*1650*/  ULEA UR14, UR5, UR6, 0x9 ;  /* 0x00000006050e7291 */ /* 0x000fe2000f8e483f */
[----:B------:R-:W-:Y:S01]  /*1660*/  CS2R R88, SRZ ;  /* 0x0000000000587805 */ /* 0x000fe2000001ff00 */
[----:B------:R-:W-:Y:S01]  /*1670*/  UISETP.NE.AND UP0, UPT, UR7, 0x2, UPT ;  /* 0x000000020700788c */ /* 0x000fe2000bf05270 */
[----:B------:R-:W-:Y:S01]  /*1680*/  CS2R R90, SRZ ;  /* 0x00000000005a7805 */ /* 0x000fe2000001ff00 */
[----:B------:R-:W-:Y:S01]  /*1690*/  UMOV UR6, 0x2 ;  /* 0x0000000200067882 */ /* 0x000fe20000000000 */
[----:B------:R-:W-:Y:S01]  /*16a0*/  CS2R R92, SRZ ;  /* 0x00000000005c7805 */ /* 0x000fe2000001ff00 */
[----:B------:R-:W-:Y:S01]  /*16b0*/  USEL UR7, URZ, 0x1, UP0 ;  /* 0x000000013f077887 */ /* 0x000fe20008000000 */
[----:B------:R-:W-:-:S02]  /*16c0*/  CS2R R94, SRZ ;  /* 0x00000000005e7805 */ /* 0x000fc4000001ff00 */
[----:B------:R-:W-:Y:S01]  /*16d0*/  CS2R R96, SRZ ;  /* 0x0000000000607805 */ /* 0x000fe2000001ff00 */
[----:B------:R-:W-:Y:S01]  /*16e0*/  QGMMA.64x128x32.F32.E4M3.E4M3 R24, gdesc[UR12], RZ, !UPT ;  /* 0x01e000000c1879f3 */ /* 0x000fe2000c7008ff */
[----:B------:R-:W-:Y:S01]  /*16f0*/  UIADD3 UR12, UR12, 0x2, URZ ;  /* 0x000000020c0c7890 */ /* 0x000fe2000fffe03f */
[----:B------:R-:W-:Y:S02]  /*1700*/  CS2R R98, SRZ ;  /* 0x0000000000627805 */ /* 0x000fe4000001ff00 */
[----:B------:R-:W-:Y:S01]  /*1710*/  ISETP.NE.AND P0, PT, RZ, UR7, PT ;  /* 0x00000007ff007c0c */ /* 0x000fe2000bf05270 */
[----:B------:R-:W-:Y:S01]  /*1720*/  UIADD3 UR14, UR14, 0x2, URZ ;  /* 0x000000020e0e7890 */ /* 0x000fe2000fffe03f */
[----:B------:R-:W-:Y:S01]  /*1730*/  CS2R R100, SRZ ;  /* 0x0000000000647805 */ /* 0x000fe2000001ff00 */
[----:B------:R-:W-:Y:S01]  /*1740*/  UMOV UR13, 0x80000020 ;  /* 0x80000020000d7882 */ /* 0x000fe20000000000 */
[----:B------:R-:W-:Y:S01]  /*1750*/  UMOV UR15, 0x80000020 ;  /* 0x80000020000f7882 */ /* 0x000fe20000000000 */
        /* <DEDUP_REMOVED lines=17> */
[----:B------:R-:W-:Y:S01]  /*1870*/  CS2R R136, SRZ ;  /* 0x0000000000887805 */ /* 0x000fe2000001ff00 */
[----:B------:R-:W-:Y:S02]  /*1880*/  IMAD.MOV.U32 R139, RZ, RZ, RZ ;  /* 0x000000ffff8b7224 */ /* 0x000fe400078e00ff */
[----:B------:R-:W-:Y:S01]  /*1890*/  IMAD.MOV.U32 R141, RZ, RZ, RZ ;  /* 0x000000ffff8d7224 */ /* 0x000fe200078e00ff */
[----:B------:R-:W-:Y:S01]  /*18a0*/  QGMMA.64x128x32.F32.E4M3.E4M3 R24, gdesc[UR12], R24, gsb0 ;  /* 0x01e000000c1879f3 */ /* 0x000fe20008000818 */
[----:B------:R-:W-:Y:S05]  /*18b0*/  @!P0 BRA `(.L_x_18) ;  /* 0x0000000400088947 */ /* 0x000fea0003800000 */
[----:B------:R-:W-:Y:S02]  /*18c0*/  WARPGROUP.DEPBAR.LE gsb0, 0x0 ;  /* 0x00008000000079c5 */ /* 0x000fe40000010000 */
[----:B------:R-:W-:-:S01]  /*18d0*/  FADD R141, RZ, R24 ;  /* 0x00000018ff8d7221 */ /* 0x000fc20000000000 */
[----:B------:R-:W-:Y:S01]  /*18e0*/  FADD R136, RZ, R25 ;  /* 0x00000019ff887221 */ /* 0x000fe20000000000 */
        /* <DEDUP_REMOVED lines=62> */
[----:B------:R-:W-:-:S06]  /*1cd0*/  UMOV UR6, URZ ;  /* 0x0000003f00067c82 */ /* 0x000fcc0008000000 */
.L_x_18:
[----:B------:R-:W-:-:S04]  /*1ce0*/  UIADD3 UR16, UR5, 0x1, URZ ;  /* 0x0000000105107890 */ /* 0x000fc8000fffe03f */
[----:B------:R-:W-:-:S04]  /*1cf0*/  UISETP.NE.AND UP0, UPT, UR16, 0x4, UPT ;  /* 0x000000041000788c */ /* 0x000fc8000bf05270 */
[----:B------:R-:W-:Y:S02]  /*1d00*/  USEL UR8, URZ, 0x1, UP0 ;  /* 0x000000013f087887 */ /* 0x000fe40008000000 */
[----:B------:R-:W-:Y:S02]  /*1d10*/  USEL UR16, UR16, URZ, UP0 ;  /* 0x0000003f10107287 */ /* 0x000fe40008000000 */
[----:B------:R-:W-:-:S06]  /*1d20*/  ULOP3.LUT UR8, UR4, UR8, URZ, 0x3c, !UPT ;  /* 0x0000000804087292 */ /* 0x000fcc000f8e3c3f */
[----:B------:R-:W-:Y:S01]  /*1d30*/  IMAD.U32 R142, RZ, RZ, UR8 ;  /* 0x00000008ff8e7e24 */ /* 0x000fe2000f8e00ff */
[----:B------:R-:W-:-:S06]  /*1d40*/  UMOV UR8, 0x1 ;  /* 0x0000000100087882 */ /* 0x000fcc0000000000 */
.L_x_13:
[----:B------:R-:W-:-:S04]  /*1d50*/  UISETP.LT.AND UP0, UPT, UR9, 0x1, UPT ;  /* 0x000000010900788c */ /* 0x000fc8000bf01270 */
[----:B------:R-:W-:-:S04]  /*1d60*/  USEL UR12, UR9, 0x1, UP0 ;  /* 0x00000001090c7887 */ /* 0x000fc80008000000 */
[----:B------:R-:W-:-:S04]  /*1d70*/  UIADD3 UR12, UR9, -UR12, URZ ;  /* 0x8000000c090c7290 */ /* 0x000fc8000fffe03f */
[----:B------:R-:W-:-:S06]  /*1d80*/  UISETP.GE.AND UP0, UPT, UR12, 0x1, UPT ;  /* 0x000000010c00788c */ /* 0x000fcc000bf06270 */
[----:B------:R-:W-:-:S13]  /*1d90*/  PLOP3.LUT P0, PT, PT, PT, UP0, 0x80, 0x0 ;  /* 0x000000000000781c */ /* 0x000fda0003f0f008 */
[----:B------:R-:W-:Y:S05]  /*1da0*/  @!P0 BRA `(.L_x_19) ;  /* 0x0000000800048947 */ /* 0x000fea0003800000 */
[----:B01----:R-:W-:Y:S01]  /*1db0*/  IMAD.U32 R10, RZ, RZ, UR12 ;  /* 0x0000000cff0a7e24 */ /* 0x003fe2000f8e00ff */
[----:B------:R-:W-:Y:S01]  /*1dc0*/  UMOV UR17, UR5 ;  /* 0x0000000500117c82 */ /* 0x000fe20008000000 */
[----:B------:R-:W-:-:S05]  /*1dd0*/  ULDC UR20, c[0x0][0x50c] ;  /* 0x0001430000147ab9 */ /* 0x000fca0000000800 */
.L_x_27:
[----:B------:R-:W-:-:S13]  /*1de0*/  ISETP.NE.AND P1, PT, R138, 0x3, PT ;  /* 0x000000038a00780c */ /* 0x000fda0003f25270 */
[----:B01----:R-:W-:Y:S05]  /*1df0*/  @!P1 BRA `(.L_x_20) ;  /* 0x0000000000049947 */ /* 0x003fea0003800000 */
[----:B------:R-:W-:Y:S01]  /*1e00*/  BPT.TRAP 0x1 ;  /* 0x000000040000795c */ /* 0x000fe20000300000 */
.L_x_20:
[----:B------:R-:W0:Y:S01]  /*1e10*/  S2UR UR12, SR_CgaCtaId ;  /* 0x00000000000c79c3 */ /* 0x000e220000008800 */
[----:B------:R-:W-:Y:S01]  /*1e20*/  UMOV UR10, 0x400 ;  /* 0x00000400000a7882 */ /* 0x000fe20000000000 */
[----:B------:R-:W-:Y:S01]  /*1e30*/  SHF.L.U32 R11, R142, 0x1f, RZ ;  /* 0x0000001f8e0b7819 */ /* 0x000fe200000006ff */
[----:B0-----:R-:W-:-:S04]  /*1e40*/  ULEA UR10, UR12, UR10, 0x18 ;  /* 0x0000000a0c0a7291 */ /* 0x001fc8000f8ec03f */
[----:B------:R-:W-:-:S09]  /*1e50*/  ULEA UR12, UR16, UR10, 0x3 ;  /* 0x0000000a100c7291 */ /* 0x000fd2000f8e183f */
[----:B------:R0:W1:Y:S01]  /*1e60*/  SYNCS.PHASECHK.TRANS64.TRYWAIT P0, [UR12], R11 ;  /* 0x0000000bff0075a7 */ /* 0x000062000800014c */
[----:B------:R-:W-:Y:S05]  /*1e70*/  @!P1 BRA `(.L_x_21) ;  /* 0x0000000000049947 */ /* 0x000fea0003800000 */
[----:B------:R-:W-:Y:S01]  /*1e80*/  BPT.TRAP 0x1 ;  /* 0x000000040000795c */ /* 0x000fe20000300000 */
.L_x_21:
[----:B-1----:R-:W-:Y:S05]  /*1e90*/  @P0 BRA `(.L_x_22) ;  /* 0x0000000000080947 */ /* 0x002fea0003800000 */
[----:B------:R-:W1:Y:S02]  /*1ea0*/  SYNCS.PHASECHK.TRANS64.TRYWAIT P0, [UR12], R11 ;  /* 0x0000000bff0075a7 */ /* 0x000e64000800014c */
[----:B-1----:R-:W-:Y:S05]  /*1eb0*/  @!P0 BRA `(.L_x_23) ;  /* 0x0000007000b88947 */ /* 0x002fea0003800000 */
.L_x_22:
[----:B------:R-:W-:Y:S01]  /*1ec0*/  UIADD3 UR12, UR10, 0x8100, URZ ;  /* 0x000081000a0c7890 */ /* 0x000fe2000fffe03f */
[----:B------:R-:W-:Y:S01]  /*1ed0*/  WARPGROUP.ARRIVE ;  /* 0x00000000000079c5 */ /* 0x000fe20000000000 */
[----:B------:R-:W-:Y:S02]  /*1ee0*/  UISETP.NE.AND UP0, UPT, UR7, URZ, UPT ;  /* 0x0000003f0700728c */ /* 0x000fe4000bf05270 */
[----:B------:R-:W-:Y:S02]  /*1ef0*/  USHF.R.U32.HI UR12, URZ, 0x4, UR12 ;  /* 0x000000043f0c7899 */ /* 0x000fe4000801160c */
[----:B------:R-:W-:Y:S02]  /*1f00*/  USEL UR8, UR8, URZ, !UP0 ;  /* 0x0000003f08087287 */ /* 0x000fe4000c000000 */
[----:B------:R-:W-:Y:S02]  /*1f10*/  ULOP3.LUT UR7, UR12, 0x3fff, URZ, 0xc0, !UPT ;  /* 0x00003fff0c077892 */ /* 0x000fe4000f8ec03f */
[----:B------:R-:W-:-:S02]  /*1f20*/  ULOP3.LUT UR12, UR11, 0x10000, URZ, 0xfc, !UPT ;  /* 0x000100000b0c7892 */ /* 0x000fc4000f8efc3f */
[----:B------:R-:W-:Y:S02]  /*1f30*/  ULOP3.LUT UR7, UR7, 0x10000, URZ, 0xfc, !UPT ;  /* 0x0001000007077892 */ /* 0x000fe4000f8efc3f */
[----:B------:R-:W-:Y:S02]  /*1f40*/  UISETP.NE.U32.AND UP0, UPT, UR8, URZ, UPT ;  /* 0x0000003f0800728c */ /* 0x000fe4000bf05070 */
[----:B------:R-:W-:Y:S02]  /*1f50*/  ULEA UR12, UR16, UR12, 0x9 ;  /* 0x0000000c100c7291 */ /* 0x000fe4000f8e483f */
[----:B------:R-:W-:Y:S01]  /*1f60*/  ULEA UR14, UR16, UR7, 0x9 ;  /* 0x00000007100e7291 */ /* 0x000fe2000f8e483f */
[----:B------:R-:W-:Y:S01]  /*1f70*/  UMOV UR13, 0x80000020 ;  /* 0x80000020000d7882 */ /* 0x000fe20000000000 */
[----:B------:R-:W-:Y:S01]  /*1f80*/  UMOV UR15, 0x80000020 ;  /* 0x80000020000f7882 */ /* 0x000fe20000000000 */
[----:B------:R-:W-:-:S06]  /*1f90*/  UIADD3 UR6, UR6, 0x2, URZ ;  /* 0x0000000206067890 */ /* 0x000fcc000fffe03f */
[----:B------:R-:W-:Y:S01]  /*1fa0*/  QGMMA.64x128x32.F32.E4M3.E4M3 R24, gdesc[UR12], R24, UP0 ;  /* 0x01e000000c1879f3 */ /* 0x000fe2000bf00818 */
[----:B------:R-:W-:Y:S02]  /*1fb0*/  UIADD3 UR12, UR12, 0x2, URZ ;  /* 0x000000020c0c7890 */ /* 0x000fe4000fffe03f */
[----:B------:R-:W-:Y:S01]  /*1fc0*/  UIADD3 UR14, UR14, 0x2, URZ ;  /* 0x000000020e0e7890 */ /* 0x000fe2000fffe03f */
[----:B------:R-:W-:Y:S01]  /*1fd0*/  UMOV UR13, 0x80000020 ;  /* 0x80000020000d7882 */ /* 0x000fe20000000000 */
[----:B------:R-:W-:Y:S01]  /*1fe0*/  UMOV UR15, 0x80000020 ;  /* 0x80000020000f7882 */ /* 0x000fe20000000000 */
[----:B------:R-:W-:-:S04]  /*1ff0*/  UISETP.NE.AND UP0, UPT, UR6, UR20, UPT ;  /* 0x000000140600728c */ /* 0x000fc8000bf05270 */
[----:B------:R-:W-:-:S06]  /*2000*/  USEL UR7, URZ, 0x1, UP0 ;  /* 0x000000013f077887 */ /* 0x000fcc0008000000 */
[----:B------:R-:W-:Y:S01]  /*2010*/  ISETP.NE.AND P0, PT, RZ, UR7, PT ;  /* 0x00000007ff007c0c */ /* 0x000fe2000bf05270 */
[----:B------:R-:W-:Y:S03]  /*2020*/  QGMMA.64x128x32.F32.E4M3.E4M3 R24, gdesc[UR12], R24, gsb0 ;  /* 0x01e000000c1879f3 */ /* 0x000fe60008000818 */
[----:B------:R-:W-:-:S09]  /*2030*/  WARPGROUP.DEPBAR.LE gsb0, 0x1 ;  /* 0x00008000000079c5 */ /* 0x000fd20000010100 */
[----:B------:R-:W-:Y:S05]  /*2040*/  @!P0 BRA `(.L_x_24) ;  /* 0x0000000400088947 */ /* 0x000fea0003800000 */
[----:B------:R-:W-:Y:S02]  /*2050*/  WARPGROUP.DEPBAR.LE gsb0, 0x0 ;  /* 0x00008000000079c5 */ /* 0x000fe40000010000 */
[----:B------:R-:W-:-:S01]  /*2060*/  FADD R141, R24, R141 ;  /* 0x0000008d188d7221 */ /* 0x000fc20000000000 */
[----:B------:R-:W-:Y:S01]  /*2070*/  FADD R136, R25, R136 ;  /* 0x0000008819887221 */ /* 0x000fe20000000000 */
        /* <DEDUP_REMOVED lines=62> */
[----:B------:R-:W-:-:S06]  /*2460*/  UMOV UR6, URZ ;  /* 0x0000003f00067c82 */ /* 0x000fcc0008000000 */
.L_x_24:
[----:B------:R-:W-:Y:S05]  /*2470*/  @!P1 BRA `(.L_x_25) ;  /* 0x0000000000049947 */ /* 0x000fea0003800000 */
[----:B------:R-:W-:Y:S01]  /*2480*/  BPT.TRAP 0x1 ;  /* 0x000000040000795c */ /* 0x000fe20000300000 */
.L_x_25:
[----:B------:R-:W-:Y:S01]  /*2490*/  ULEA UR8, UR17, UR10, 0x3 ;  /* 0x0000000a11087291 */ /* 0x000fe2000f8e183f */
[----:B------:R-:W-:-:S03]  /*24a0*/  ISETP.GT.U32.AND P0, PT, R4, 0x1, PT ;  /* 0x000000010400780c */ /* 0x000fc60003f04070 */
[----:B------:R-:W-:-:S04]  /*24b0*/  UIADD3 UR8, UR8, 0x20, URZ ;  /* 0x0000002008087890 */ /* 0x000fc8000fffe03f */
[----:B------:R-:W-:-:S09]  /*24c0*/  UPRMT UR8, URZ, 0x654, UR8 ;  /* 0x000006543f087896 */ /* 0x000fd20008000008 */
[----:B------:R-:W-:Y:S01]  /*24d0*/  SYNCS.ARRIVE.TRANS64.RED.A1T0 RZ, [UR8], RZ ;  /* 0x000000ffffff79a7 */ /* 0x000fe20008100408 */
[----:B------:R-:W-:Y:S05]  /*24e0*/  @P0 BRA `(.L_x_26) ;  /* 0x0000000000040947 */ /* 0x000fea0003800000 */
[----:B------:R-:W-:Y:S01]  /*24f0*/  BPT.TRAP 0x1 ;  /* 0x000000040000795c */ /* 0x000fe20000300000 */
.L_x_26:
[----:B------:R-:W-:Y:S01]  /*2500*/  UIADD3 UR16, UR16, 0x1, URZ ;  /* 0x0000000110107890 */ /* 0x000fe2000fffe03f */
[C---:B------:R-:W-:Y:S01]  /*2510*/  ISETP.GT.AND P0, PT, R10.reuse, 0x1, PT ;  /* 0x000000010a00780c */ /* 0x040fe20003f04270 */
[----:B------:R-:W-:Y:S01]  /*2520*/  UIADD3 UR17, UR17, 0x1, URZ ;  /* 0x0000000111117890 */ /* 0x000fe2000fffe03f */
[----:B------:R-:W-:Y:S01]  /*2530*/  VIADD R10, R10, 0xffffffff ;  /* 0xffffffff0a0a7836 */ /* 0x000fe20000000000 */
[----:B------:R-:W-:Y:S02]  /*2540*/  UISETP.NE.AND UP0, UPT, UR16, 0x4, UPT ;  /* 0x000000041000788c */ /* 0x000fe4000bf05270 */
[----:B------:R-:W-:Y:S02]  /*2550*/  UISETP.NE.AND UP1, UPT, UR17, 0x4, UPT ;  /* 0x000000041100788c */ /* 0x000fe4000bf25270 */
[----:B------:R-:W-:Y:S02]  /*2560*/  USEL UR8, URZ, 0x1, UP0 ;  /* 0x000000013f087887 */ /* 0x000fe40008000000 */
[----:B------:R-:W-:-:S02]  /*2570*/  USEL UR16, UR16, URZ, UP0 ;  /* 0x0000003f10107287 */ /* 0x000fc40008000000 */
[----:B------:R-:W-:Y:S02]  /*2580*/  USEL UR17, UR17, URZ, UP1 ;  /* 0x0000003f11117287 */ /* 0x000fe40008800000 */
[----:B------:R-:W-:Y:S01]  /*2590*/  LOP3.LUT R142, R142, UR8, RZ, 0x3c, !PT ;  /* 0x000000088e8e7c12 */ /* 0x000fe2000f8e3cff */
[----:B------:R-:W-:Y:S01]  /*25a0*/  UMOV UR8, 0x1 ;  /* 0x0000000100087882 */ /* 0x000fe20000000000 */
[----:B------:R-:W-:Y:S08]  /*25b0*/  @P0 BRA `(.L_x_27) ;  /* 0xfffffff800080947 */ /* 0x000ff0000383ffff */
.L_x_19:
[----:B------:R-:W-:Y:S01]  /*25c0*/  UISETP.NE.AND UP0, UPT, UR6, URZ, UPT ;  /* 0x0000003f0600728c */ /* 0x000fe2000bf05270 */
[----:B01----:R-:W0:Y:S03]  /*25d0*/  LDC R10, c[0x0][0x28c] ;  /* 0x0000a300ff0a7b82 */ /* 0x003e260000000800 */
[----:B------:R-:W-:-:S06]  /*25e0*/  USEL UR6, URZ, 0x1, !UP0 ;  /* 0x000000013f067887 */ /* 0x000fcc000c000000 */
[----:B------:R-:W-:Y:S02]  /*25f0*/  ISETP.NE.AND P0, PT, RZ, UR6, PT ;  /* 0x00000006ff007c0c */ /* 0x000fe4000bf05270 */
[----:B0-----:R-:W-:-:S11]  /*2600*/  ISETP.GE.AND P1, PT, R10, 0x1, PT ;  /* 0x000000010a00780c */ /* 0x001fd60003f26270 */
[----:B------:R-:W-:Y:S05]  /*2610*/  @!P0 BRA `(.L_x_28) ;  /* 0x0000000400048947 */ /* 0x000fea0003800000 */
[----:B------:R-:W-:Y:S02]  /*2620*/  WARPGROUP.DEPBAR.LE gsb0, 0x0 ;  /* 0x00008000000079c5 */ /* 0x000fe40000010000 */
[----:B------:R-:W-:Y:S01]  /*2630*/  FADD R141, R24, R141 ;  /* 0x0000008d188d7221 */ /* 0x000fe20000000000 */
        /* <DEDUP_REMOVED lines=62> */
[----:B------:R-:W-:-:S07]  /*2a20*/  FADD R14, R14, R87 ;  /* 0x000000570e0e7221 */ /* 0x000fce0000000000 */
.L_x_28:
[----:B------:R-:W-:Y:S02]  /*2a30*/  WARPGROUP.DEPBAR.LE gsb0, 0x0 ;  /* 0x00008000000079c5 */ /* 0x000fe40000010000 */
[----:B------:R-:W-:Y:S05]  /*2a40*/  @!P1 BRA `(.L_x_29) ;  /* 0x0000000000389947 */ /* 0x000fea0003800000 */
[----:B------:R-:W-:-:S13]  /*2a50*/  ISETP.NE.AND P0, PT, R138, 0x3, PT ;  /* 0x000000038a00780c */ /* 0x000fda0003f05270 */
[----:B------:R-:W-:Y:S05]  /*2a60*/  @!P0 BRA `(.L_x_30) ;  /* 0x0000000000048947 */ /* 0x000fea0003800000 */
[----:B------:R-:W-:Y:S01]  /*2a70*/  BPT.TRAP 0x1 ;  /* 0x000000040000795c */ /* 0x000fe20000300000 */
.L_x_30:
[----:B------:R-:W-:Y:S01]  /*2a80*/  UISETP.LT.AND UP0, UPT, UR9, 0x1, UPT ;  /* 0x000000010900788c */ /* 0x000fe2000bf01270 */
[----:B------:R-:W-:-:S03]  /*2a90*/  ISETP.GT.U32.AND P0, PT, R4, 0x1, PT ;  /* 0x000000010400780c */ /* 0x000fc60003f04070 */
[----:B------:R-:W-:-:S04]  /*2aa0*/  USEL UR6, UR9, 0x1, UP0 ;  /* 0x0000000109067887 */ /* 0x000fc80008000000 */
[----:B------:R-:W-:-:S04]  /*2ab0*/  UIADD3 UR6, UR5, UR9, -UR6 ;  /* 0x0000000905067290 */ /* 0x000fc8000fffe806 */
[----:B------:R-:W-:-:S04]  /*2ac0*/  USHF.L.U32 UR6, UR6, 0x3, URZ ;  /* 0x0000000306067899 */ /* 0x000fc8000800063f */
[----:B------:R-:W-:-:S04]  /*2ad0*/  ULOP3.LUT UR6, UR6, 0x18, URZ, 0xc0, !UPT ;  /* 0x0000001806067892 */ /* 0x000fc8000f8ec03f */
[----:B------:R-:W-:-:S04]  /*2ae0*/  UIADD3 UR6, UR10, 0x20, UR6 ;  /* 0x000000200a067890 */ /* 0x000fc8000fffe006 */
[----:B------:R-:W-:-:S09]  /*2af0*/  UPRMT UR6, URZ, 0x654, UR6 ;  /* 0x000006543f067896 */ /* 0x000fd20008000006 */
[----:B------:R-:W-:Y:S01]  /*2b00*/  SYNCS.ARRIVE.TRANS64.RED.A1T0 RZ, [UR6], RZ ;  /* 0x000000ffffff79a7 */ /* 0x000fe20008100406 */
[----:B------:R-:W-:Y:S05]  /*2b10*/  @P0 BRA `(.L_x_29) ;  /* 0x0000000000040947 */ /* 0x000fea0003800000 */
[----:B------:R-:W-:Y:S01]  /*2b20*/  BPT.TRAP 0x1 ;  /* 0x000000040000795c */ /* 0x000fe20000300000 */
.L_x_29:
[----:B------:R-:W0:Y:S01]  /*2b30*/  LDC R26, c[0x0][0x288] ;  /* 0x0000a200ff1a7b82 */ /* 0x000e220000000800 */
[----:B------:R-:W-:Y:S01]  /*2b40*/  IMAD.SHL.U32 R6, R6, 0x80, RZ ;  /* 0x0000008006067824 */ /* 0x000fe200078e00ff */
[--C-:B------:R-:W-:Y:S01]  /*2b50*/  SHF.R.U32.HI R10, RZ, 0x2, R0.reuse ;  /* 0x00000002ff0a7819 */ /* 0x100fe20000011600 */
[----:B------:R-:W-:Y:S01]  /*2b60*/  IMAD.SHL.U32 R29, R7, 0x80, RZ ;  /* 0x00000080071d7824 */ /* 0x000fe200078e00ff */
[----:B------:R-:W-:Y:S01]  /*2b70*/  LOP3.LUT R24, R0, 0x60, RZ, 0xc0, !PT ;  /* 0x0000006000187812 */ /* 0x000fe200078ec0ff */
[----:B------:R-:W-:Y:S01]  /*2b80*/  ULDC UR6, c[0x0][0x284] ;  /* 0x0000a10000067ab9 */ /* 0x000fe20000000800 */
[----:B------:R-:W-:Y:S02]  /*2b90*/  SHF.R.U32.HI R25, RZ, 0x7, R0 ;  /* 0x00000007ff197819 */ /* 0x000fe40000011600 */
[----:B------:R-:W-:Y:S02]  /*2ba0*/  LOP3.LUT R11, R10, 0x7, RZ, 0xc0, !PT ;  /* 0x000000070a0b7812 */ /* 0x000fe400078ec0ff */
[----:B------:R-:W-:-:S02]  /*2bb0*/  SHF.R.U32.HI R24, RZ, 0x1, R24 ;  /* 0x00000001ff187819 */ /* 0x000fc40000011618 */
[----:B------:R-:W-:Y:S02]  /*2bc0*/  LOP3.LUT R10, R25, 0x1, RZ, 0xc0, !PT ;  /* 0x00000001190a7812 */ /* 0x000fe400078ec0ff */
[----:B------:R-:W-:Y:S02]  /*2bd0*/  IADD3 R27, RZ, -R24, -R11 ;  /* 0x80000018ff1b7210 */ /* 0x000fe40007ffe80b */
[----:B------:R-:W-:Y:S01]  /*2be0*/  LOP3.LUT R25, R0, 0x3, RZ, 0xc0, !PT ;  /* 0x0000000300197812 */ /* 0x000fe200078ec0ff */
[C---:B------:R-:W-:Y:S02]  /*2bf0*/  IMAD.SHL.U32 R28, R10.reuse, 0x40, RZ ;  /* 0x000000400a1c7824 */ /* 0x040fe400078e00ff */
[----:B------:R-:W-:-:S03]  /*2c00*/  IMAD R10, R10, -0x40, R27 ;  /* 0xffffffc00a0a7824 */ /* 0x000fc600078e021b */
[----:B------:R-:W-:Y:S01]  /*2c10*/  LOP3.LUT R11, R28, 0x40, R11, 0xe2, !PT ;  /* 0x000000401c0b7812 */ /* 0x000fe200078ee20b */
[----:B------:R-:W-:Y:S01]  /*2c20*/  IMAD.MOV.U32 R28, RZ, RZ, -0x1 ;  /* 0xffffffffff1c7424 */ /* 0x000fe200078e00ff */
[----:B0-----:R-:W-:Y:S01]  /*2c30*/  ISETP.GE.AND P0, PT, R6, R26, PT ;  /* 0x0000001a0600720c */ /* 0x001fe20003f06270 */
[----:B------:R-:W-:Y:S01]  /*2c40*/  IMAD R31, R25, -0x2, R26 ;  /* 0xfffffffe191f7824 */ /* 0x000fe200078e021a */
[----:B------:R-:W-:Y:S01]  /*2c50*/  IADD3 R34, -R29, UR6, R10 ;  /* 0x000000061d227c10 */ /* 0x000fe2000fffe10a */
[----:B------:R-:W-:Y:S01]  /*2c60*/  IMAD.WIDE R26, R7, 0x80, RZ ;  /* 0x00000080071a7825 */ /* 0x000fe200078e02ff */
[----:B------:R-:W-:-:S03]  /*2c70*/  ISETP.GE.OR P0, PT, R29, UR6, P0 ;  /* 0x000000061d007c0c */ /* 0x000fc60008706670 */
[----:B------:R-:W-:Y:S01]  /*2c80*/  IMAD.SHL.U32 R25, R0, 0x2, RZ ;  /* 0x0000000200197824 */ /* 0x000fe200078e00ff */
[----:B------:R-:W-:Y:S01]  /*2c90*/  LOP3.LUT R35, R26, R11, R24, 0xfe, !PT ;  /* 0x0000000b1a237212 */ /* 0x000fe200078efe18 */
[----:B------:R-:W-:-:S03]  /*2ca0*/  IMAD.IADD R29, R31, 0x1, -R6 ;  /* 0x000000011f1d7824 */ /* 0x000fc600078e0a06 */
[----:B------:R-:W-:-:S05]  /*2cb0*/  LOP3.LUT R24, R6, 0x6, R25, 0xf8, !PT ;  /* 0x0000000606187812 */ /* 0x000fca00078ef819 */
[----:B------:R-:W-:Y:S05]  /*2cc0*/  @P0 BRA `(.L_x_31) ;  /* 0x0000004400c00947 */ /* 0x000fea0003800000 */
[----:B------:R-:W0:Y:S01]  /*2cd0*/  LDC.64 R32, c[0x0][0x5c8] ;  /* 0x00017200ff207b82 */ /* 0x000e220000000a00 */
[----:B------:R-:W-:Y:S01]  /*2ce0*/  SHF.R.S32.HI R30, RZ, 0x1f, R5 ;  /* 0x0000001fff1e7819 */ /* 0x000fe20000011405 */
[----:B------:R-:W-:Y:S01]  /*2cf0*/  ULDC.64 UR6, c[0x0][0x5d0] ;  /* 0x0001740000067ab9 */ /* 0x000fe20000000a00 */
[----:B------:R-:W-:Y:S01]  /*2d00*/  SHF.R.S32.HI R25, RZ, 0x1f, R24 ;  /* 0x0000001fff197819 */ /* 0x000fe20000011418 */
[----:B------:R-:W-:Y:S02]  /*2d10*/  BSSY B0, `(.L_x_31) ;  /* 0x000046b000007945 */ /* 0x000fe40003800000 */
[----:B------:R-:W-:-:S04]  /*2d20*/  IMAD R6, R30, UR6, RZ ;  /* 0x000000061e067c24 */ /* 0x000fc8000f8e02ff */
[C---:B------:R-:W-:Y:S02]  /*2d30*/  IMAD R11, R5.reuse, UR7, R6 ;  /* 0x00000007050b7c24 */ /* 0x040fe4000f8e0206 */
[----:B------:R-:W-:Y:S01]  /*2d40*/  IMAD.WIDE.U32 R6, R5, UR6, R24 ;  /* 0x0000000605067c25 */ /* 0x000fe2000f8e0018 */
[----:B------:R-:W-:-:S03]  /*2d50*/  ULDC.64 UR6, c[0x0][0x5c0] ;  /* 0x0001700000067ab9 */ /* 0x000fc60000000a00 */
[----:B------:R-:W-:Y:S02]  /*2d60*/  IMAD.IADD R7, R7, 0x1, R11 ;  /* 0x0000000107077824 */ /* 0x000fe400078e020b */
[----:B0-----:R-:W-:-:S04]  /*2d70*/  IMAD R10, R27, R32, RZ ;  /* 0x000000201b0a7224 */ /* 0x001fc800078e02ff */
[C---:B------:R-:W-:Y:S02]  /*2d80*/  IMAD R31, R35.reuse, R33, R10 ;  /* 0x00000021231f7224 */ /* 0x040fe400078e020a */
[----:B------:R-:W-:-:S04]  /*2d90*/  IMAD.WIDE.U32 R10, R35, R32, R6 ;  /* 0x00000020230a7225 */ /* 0x000fc800078e0006 */
[----:B------:R-:W-:Y:S01]  /*2da0*/  IMAD.IADD R11, R11, 0x1, R31 ;  /* 0x000000010b0b7824 */ /* 0x000fe200078e021f */
[----:B------:R-:W-:Y:S02]  /*2db0*/  LEA R6, P0, R32, R10, 0x3 ;  /* 0x0000000a20067211 */ /* 0x000fe400078018ff */
[----:B------:R-:W-:Y:S02]  /*2dc0*/  IADD3 R10, P1, R10, UR6, RZ ;  /* 0x000000060a0a7c10 */ /* 0x000fe4000ff3e0ff */
[----:B------:R-:W-:Y:S02]  /*2dd0*/  LEA.HI.X R7, R32, R11, R33, 0x3, P0 ;  /* 0x0000000b20077211 */ /* 0x000fe400000f1c21 */
[----:B---3-5:R-:W-:Y:S02]  /*2de0*/  FSETP.NEU.AND P0, PT, R9, RZ, PT ;  /* 0x000000ff0900720b */ /* 0x028fe40003f0d000 */
[----:B------:R-:W-:Y:S02]  /*2df0*/  IADD3 R6, P3, R6, UR6, RZ ;  /* 0x0000000606067c10 */ /* 0x000fe4000ff7e0ff */
[----:B------:R-:W-:-:S02]  /*2e00*/  IADD3.X R11, R11, UR7, RZ, P1, !PT ;  /* 0x000000070b0b7c10 */ /* 0x000fc40008ffe4ff */
[----:B------:R-:W-:-:S07]  /*2e10*/  IADD3.X R7, R7, UR7, RZ, P3, !PT ;  /* 0x0000000707077c10 */ /* 0x000fce0009ffe4ff */
[----:B------:R-:W-:Y:S05]  /*2e20*/  @!P0 BRA `(.L_x_32) ;  /* 0x00000034005c8947 */ /* 0x000fea0003800000 */
[----:B------:R-:W-:Y:S01]  /*2e30*/  ULDC.64 UR6, c[0x0][0x5b8] ;  /* 0x00016e0000067ab9 */ /* 0x000fe20000000a00 */
[----:B------:R-:W-:Y:S01]  /*2e40*/  ISETP.GE.AND P0, PT, R34, 0x1, PT ;  /* 0x000000012200780c */ /* 0x000fe20003f06270 */
[----:B------:R-:W-:Y:S01]  /*2e50*/  IMAD R32, R30, UR6, RZ ;  /* 0x000000061e207c24 */ /* 0x000fe2000f8e02ff */
[----:B------:R-:W-:Y:S01]  /*2e60*/  ULDC.64 UR10, c[0x0][0x5a8] ;  /* 0x00016a00000a7ab9 */ /* 0x000fe20000000a00 */
[----:B------:R-:W-:Y:S01]  /*2e70*/  IMAD.WIDE.U32 R30, R5, UR6, R24 ;  /* 0x00000006051e7c25 */ /* 0x000fe2000f8e0018 */
[----:B------:R-:W-:Y:S01]  /*2e80*/  ISETP.LT.OR P4, PT, R29, 0x1, !P0 ;  /* 0x000000011d00780c */ /* 0x000fe20004781670 */
[----:B------:R-:W-:Y:S02]  /*2e90*/  BSSY B1, `(.L_x_33) ;  /* 0x000000c000017945 */ /* 0x000fe40003800000 */
[----:B------:R-:W-:Y:S01]  /*2ea0*/  IMAD R5, R5, UR7, R32 ;  /* 0x0000000705057c24 */ /* 0x000fe2000f8e0220 */
[----:B------:R-:W-:-:S03]  /*2eb0*/  ULDC.64 UR6, c[0x0][0x5b0] ;  /* 0x00016c0000067ab9 */ /* 0x000fc60000000a00 */
[----:B------:R-:W-:Y:S02]  /*2ec0*/  IMAD.IADD R31, R31, 0x1, R5 ;  /* 0x000000011f1f7824 */ /* 0x000fe400078e0205 */
[----:B------:R-:W-:Y:S02]  /*2ed0*/  IMAD R5, R27, UR6, RZ ;  /* 0x000000061b057c24 */ /* 0x000fe4000f8e02ff */
[----:B------:R-:W-:-:S04]  /*2ee0*/  IMAD.WIDE.U32 R24, R35, UR6, R30 ;  /* 0x0000000623187c25 */ /* 0x000fc8000f8e001e */
[----:B------:R-:W-:Y:S01]  /*2ef0*/  IMAD R5, R35, UR7, R5 ;  /* 0x0000000723057c24 */ /* 0x000fe2000f8e0205 */
[----:B------:R-:W-:-:S04]  /*2f00*/  IADD3 R24, P1, R24, UR10, RZ ;  /* 0x0000000a18187c10 */ /* 0x000fc8000ff3e0ff */
[--C-:B------:R-:W-:Y:S02]  /*2f10*/  IADD3.X R25, R25, UR11, R5.reuse, P1, !PT ;  /* 0x0000000b19197c10 */ /* 0x100fe40008ffe405 */
[----:B------:R-:W-:Y:S01]  /*2f20*/  PRMT R5, RZ, 0x7610, R5 ;  /* 0x00007610ff057816 */ /* 0x000fe20000000005 */
[----:B------:R-:W-:Y:S06]  /*2f30*/  @P4 BRA `(.L_x_34) ;  /* 0x0000000000044947 */ /* 0x000fec0003800000 */
[----:B------:R0:W5:Y:S02]  /*2f40*/  LDG.E.U8 R5, desc[UR18][R24.64] ;  /* 0x0000001218057981 */ /* 0x000164000c1e1100 */
.L_x_34:
[----:B------:R-:W-:Y:S05]  /*2f50*/  BSYNC B1 ;  /* 0x0000000000017941 */ /* 0x000fea0003800000 */
.L_x_33:
[----:B-----5:R-:W-:Y:S01]  /*2f60*/  LOP3.LUT R5, R5, 0xff, RZ, 0xc0, !PT ;  /* 0x000000ff05057812 */ /* 0x020fe200078ec0ff */
[----:B------:R-:W-:Y:S01]  /*2f70*/  BSSY B1, `(.L_x_35) ;  /* 0x000000b000017945 */ /* 0x000fe20003800000 */
[----:B------:R-:W-:Y:S02]  /*2f80*/  ISETP.LT.OR P3, PT, R29, 0x2, !P0 ;  /* 0x000000021d00780c */ /* 0x000fe40004761670 */
[----:B------:R-:W-:-:S05]  /*2f90*/  F2FP.F16.E4M3.UNPACK_B R5, R5 ;  /* 0x00000005ff05723e */ /* 0x000fca00020006ff */
[----:B------:R-:W-:Y:S01]  /*2fa0*/  HADD2.F32 R32, -RZ, R5.H0_H0 ;  /* 0x20000005ff207230 */ /* 0x000fe20000004100 */
[----:B------:R-:W-:-:S04]  /*2fb0*/  PRMT R5, RZ, 0x7610, R5 ;  /* 0x00007610ff057816 */ /* 0x000fc80000000005 */
[----:B------:R-:W-:-:S04]  /*2fc0*/  FMUL R32, R32, R9 ;  /* 0x0000000920207220 */ /* 0x000fc80000400000 */
[----:B--2---:R-:W-:-:S05]  /*2fd0*/  FFMA R32, R141, R8, R32 ;  /* 0x000000088d207223 */ /* 0x004fca0000000020 */
[----:B------:R-:W-:-:S05]  /*2fe0*/  F2FP.SATFINITE.E4M3.F32.PACK_AB_MERGE_C R33, RZ, R32, RZ ;  /* 0x00000020ff21723e */ /* 0x000fca00048070ff */
[----:B------:R1:W-:Y:S01]  /*2ff0*/  @!P4 STG.E.U8 desc[UR18][R10.64], R33 ;  /* 0x000000210a00c986 */ /* 0x0003e2000c101112 */
[----:B------:R-:W-:Y:S05]  /*3000*/  @P3 BRA `(.L_x_36) ;  /* 0x0000000000043947 */ /* 0x000fea0003800000 */
[----:B------:R2:W5:Y:S02]  /*3010*/  LDG.E.U8 R5, desc[UR18][R24.64+0x1] ;  /* 0x0000011218057981 */ /* 0x000564000c1e1100 */
.L_x_36:
[----:B------:R-:W-:Y:S05]  /*3020*/  BSYNC B1 ;  /* 0x0000000000017941 */ /* 0x000fea0003800000 */
.L_x_35:
[----:B-----5:R-:W-:Y:S01]  /*3030*/  LOP3.LUT R5, R5, 0xff, RZ, 0xc0, !PT ;  /* 0x000000ff05057812 */ /* 0x020fe200078ec0ff */
[----:B------:R-:W-:Y:S01]  /*3040*/  BSSY B1, `(.L_x_37) ;  /* 0x0000013000017945 */ /* 0x000fe20003800000 */
[----:B-1----:R-:W-:Y:S02]  /*3050*/  IADD3 R33, P1, R35, 0x8, RZ ;  /* 0x0000000823217810 */ /* 0x002fe40007f3e0ff */
[----:B------:R-:W-:-:S03]  /*3060*/  F2FP.F16.E4M3.UNPACK_B R5, R5 ;  /* 0x00000005ff05723e */ /* 0x000fc600020006ff */
[----:B------:R-:W-:Y:S01]  /*3070*/  IMAD.X R27, RZ, RZ, R27, P1 ;  /* 0x000000ffff1b7224 */ /* 0x000fe200008e061b */
[----:B------:R-:W-:Y:S01]  /*3080*/  ISETP.GE.AND P1, PT, R34, 0x9, PT ;  /* 0x000000092200780c */ /* 0x000fe20003f26270 */
[----:B------:R-:W-:Y:S02]  /*3090*/  HADD2.F32 R26, -RZ, R5.H0_H0 ;  /* 0x20000005ff1a7230 */ /* 0x000fe40000004100 */
[----:B------:R-:W-:Y:S01]  /*30a0*/  IMAD.WIDE.U32 R30, R33, UR6, R30 ;  /* 0x00000006211e7c25 */ /* 0x000fe2000f8e001e */
[----:B------:R-:W-:-:S03]  /*30b0*/  ISETP.LT.OR P5, PT, R29, 0x1, !P1 ;  /* 0x000000011d00780c */ /* 0x000fc60004fa1670 */
[----:B------:R-:W-:Y:S01]  /*30c0*/  FMUL R5, R26, R9 ;  /* 0x000000091a057220 */ /* 0x000fe20000400000 */
[----:B------:R-:W-:-:S03]  /*30d0*/  IMAD R26, R27, UR6, RZ ;  /* 0x000000061b1a7c24 */ /* 0x000fc6000f8e02ff */
[----:B------:R-:W-:Y:S01]  /*30e0*/  FFMA R5, R136, R8, R5 ;  /* 0x0000000888057223 */ /* 0x000fe20000000005 */
[----:B------:R-:W-:Y:S01]  /*30f0*/  IMAD R33, R33, UR7, R26 ;  /* 0x0000000721217c24 */ /* 0x000fe2000f8e021a */
[----:B------:R-:W-:-:S03]  /*3100*/  IADD3 R26, P4, R30, UR10, RZ ;  /* 0x0000000a1e1a7c10 */ /* 0x000fc6000ff9e0ff */
[----:B------:R-:W-:Y:S02]  /*3110*/  F2FP.SATFINITE.E4M3.F32.PACK_AB_MERGE_C R35, RZ, R5, RZ ;  /* 0x00000005ff23723e */ /* 0x000fe400048070ff */
[----:B------:R-:W-:Y:S02]  /*3120*/  IADD3.X R27, R31, UR11, R33, P4, !PT ;  /* 0x0000000b1f1b7c10 */ /* 0x000fe4000a7fe421 */
[----:B------:R-:W-:Y:S01]  /*3130*/  PRMT R5, RZ, 0x7610, R5 ;  /* 0x00007610ff057816 */ /* 0x000fe20000000005 */
[----:B------:R1:W-:Y:S01]  /*3140*/  @!P3 STG.E.U8 desc[UR18][R10.64+0x1], R35 ;  /* 0x000001230a00b986 */ /* 0x0003e2000c101112 */
[----:B------:R-:W-:Y:S05]  /*3150*/  @P5 BRA `(.L_x_38) ;  /* 0x0000000000045947 */ /* 0x000fea0003800000 */
[----:B------:R3:W5:Y:S02]  /*3160*/  LDG.E.U8 R5, desc[UR18][R26.64] ;  /* 0x000000121a057981 */ /* 0x000764000c1e1100 */
.L_x_38:
[----:B------:R-:W-:Y:S05]  /*3170*/  BSYNC B1 ;  /* 0x0000000000017941 */ /* 0x000fea0003800000 */
.L_x_37:
[----:B-----5:R-:W-:Y:S01]  /*3180*/  LOP3.LUT R5, R5, 0xff, RZ, 0xc0, !PT ;  /* 0x000000ff05057812 */ /* 0x020fe200078ec0ff */
[----:B------:R-:W-:Y:S01]  /*3190*/  BSSY B1, `(.L_x_39) ;  /* 0x000000b000017945 */ /* 0x000fe20003800000 */
[----:B------:R-:W-:Y:S02]  /*31a0*/  ISETP.LT.OR P3, PT, R29, 0x2, !P1 ;  /* 0x000000021d00780c */ /* 0x000fe40004f61670 */
[----:B------:R-:W-:-:S05]  /*31b0*/  F2FP.F16.E4M3.UNPACK_B R5, R5 ;  /* 0x00000005ff05723e */ /* 0x000fca00020006ff */
[----:B------:R-:W-:Y:S01]  /*31c0*/  HADD2.F32 R30, -RZ, R5.H0_H0 ;  /* 0x20000005ff1e7230 */ /* 0x000fe20000004100 */
[----:B------:R-:W-:-:S04]  /*31d0*/  PRMT R5, RZ, 0x7610, R5 ;  /* 0x00007610ff057816 */ /* 0x000fc80000000005 */
[----:B------:R-:W-:-:S04]  /*31e0*/  FMUL R30, R30, R9 ;  /* 0x000000091e1e7220 */ /* 0x000fc80000400000 */
[----:B------:R-:W-:-:S05]  /*31f0*/  FFMA R30, R139, R8, R30 ;  /* 0x000000088b1e7223 */ /* 0x000fca000000001e */
[----:B------:R-:W-:-:S05]  /*3200*/  F2FP.SATFINITE.E4M3.F32.PACK_AB_MERGE_C R31, RZ, R30, RZ ;  /* 0x0000001eff1f723e */ /* 0x000fca00048070ff */
[----:B------:R4:W-:Y:S01]  /*3210*/  @!P5 STG.E.U8 desc[UR18][R6.64], R31 ;  /* 0x0000001f0600d986 */ /* 0x0009e2000c101112 */
[----:B------:R-:W-:Y:S05]  /*3220*/  @P3 BRA `(.L_x_40) ;  /* 0x0000000000043947 */ /* 0x000fea0003800000 */
[----:B------:R0:W5:Y:S02]  /*3230*/  LDG.E.U8 R5, desc[UR18][R26.64+0x1] ;  /* 0x000001121a057981 */ /* 0x000164000c1e1100 */
.L_x_40:
[----:B------:R-:W-:Y:S05]  /*3240*/  BSYNC B1 ;  /* 0x0000000000017941 */ /* 0x000fea0003800000 */
.L_x_39:
[----:B-----5:R-:W-:Y:S01]  /*3250*/  LOP3.LUT R5, R5, 0xff, RZ, 0xc0, !PT ;  /* 0x000000ff05057812 */ /* 0x020fe200078ec0ff */
[----:B------:R-:W-:Y:S01]  /*3260*/  BSSY B1, `(.L_x_41) ;  /* 0x000000b000017945 */ /* 0x000fe20003800000 */
[----:B------:R-:W-:Y:S02]  /*3270*/  ISETP.LT.OR P4, PT, R29, 0x9, !P0 ;  /* 0x000000091d00780c */ /* 0x000fe40004781670 */
[----:B------:R-:W-:-:S05]  /*3280*/  F2FP.F16.E4M3.UNPACK_B R5, R5 ;  /* 0x00000005ff05723e */ /* 0x000fca00020006ff */
[----:B------:R-:W-:-:S05]  /*3290*/  HADD2.F32 R30, -RZ, R5.H0_H0 ;  /* 0x20000005ff1e7230 */ /* 0x000fca0000004100 */
[----:B------:R-:W-:-:S04]  /*32a0*/  FMUL R5, R30, R9 ;  /* 0x000000091e057220 */ /* 0x000fc80000400000 */
[----:B------:R-:W-:-:S05]  /*32b0*/  FFMA R5, R134, R8, R5 ;  /* 0x0000000886057223 */ /* 0x000fca0000000005 */
[----:B----4-:R-:W-:Y:S02]  /*32c0*/  F2FP.SATFINITE.E4M3.F32.PACK_AB_MERGE_C R31, RZ, R5, RZ ;  /* 0x00000005ff1f723e */ /* 0x010fe400048070ff */
[----:B------:R-:W-:-:S03]  /*32d0*/  PRMT R5, RZ, 0x7610, R5 ;  /* 0x00007610ff057816 */ /* 0x000fc60000000005 */
[----:B------:R4:W-:Y:S01]  /*32e0*/  @!P3 STG.E.U8 desc[UR18][R6.64+0x1], R31 ;  /* 0x0000011f0600b986 */ /* 0x0009e2000c101112 */
[----:B------:R-:W-:Y:S05]  /*32f0*/  @P4 BRA `(.L_x_42) ;  /* 0x0000000000044947 */ /* 0x000fea0003800000 */
[----:B------:R0:W5:Y:S02]  /*3300*/  LDG.E.U8 R5, desc[UR18][R24.64+0x8] ;  /* 0x0000081218057981 */ /* 0x000164000c1e1100 */
.L_x_42:
[----:B------:R-:W-:Y:S05]  /*3310*/  BSYNC B1 ;  /* 0x0000000000017941 */ /* 0x000fea0003800000 */
.L_x_41:
        /* <DEDUP_REMOVED lines=8> */
[----:B----4-:R-:W-:-:S05]  /*33a0*/  F2FP.SATFINITE.E4M3.F32.PACK_AB_MERGE_C R31, RZ, R30, RZ ;  /* 0x0000001eff1f723e */ /* 0x010fca00048070ff */
[----:B------:R4:W-:Y:S01]  /*33b0*/  @!P4 STG.E.U8 desc[UR18][R10.64+0x8], R31 ;  /* 0x0000081f0a00c986 */ /* 0x0009e2000c101112 */
[----:B------:R-:W-:Y:S05]  /*33c0*/  @P3 BRA `(.L_x_44) ;  /* 0x0000000000043947 */ /* 0x000fea0003800000 */
[----:B------:R0:W5:Y:S02]  /*33d0*/  LDG.E.U8 R5, desc[UR18][R24.64+0x9] ;  /* 0x0000091218057981 */ /* 0x000164000c1e1100 */
.L_x_44:
[----:B------:R-:W-:Y:S05]  /*33e0*/  BSYNC B1 ;  /* 0x0000000000017941 */ /* 0x000fea0003800000 */
.L_x_43:
        /* <DEDUP_REMOVED lines=12> */
.L_x_46:
[----:B------:R-:W-:Y:S05]  /*34b0*/  BSYNC B1 ;  /* 0x0000000000017941 */ /* 0x000fea0003800000 */
.L_x_45:
        /* <DEDUP_REMOVED lines=12> */
.L_x_48:
[----:B------:R-:W-:Y:S05]  /*3580*/  BSYNC B1 ;  /* 0x0000000000017941 */ /* 0x000fea0003800000 */
.L_x_47:
        /* <DEDUP_REMOVED lines=12> */
.L_x_50:
[----:B------:R-:W-:Y:S05]  /*3650*/  BSYNC B1 ;  /* 0x0000000000017941 */ /* 0x000fea0003800000 */
.L_x_49:
        /* <DEDUP_REMOVED lines=12> */
.L_x_52:
[----:B------:R-:W-:Y:S05]  /*3720*/  BSYNC B1 ;  /* 0x0000000000017941 */ /* 0x000fea0003800000 */
.L_x_51:
        /* <DEDUP_REMOVED lines=12> */
.L_x_54:
[----:B------:R-:W-:Y:S05]  /*37f0*/  BSYNC B1 ;  /* 0x0000000000017941 */ /* 0x000fea0003800000 */
.L_x_53:
        /* <DEDUP_REMOVED lines=12> */
.L_x_56:
[----:B------:R-:W-:Y:S05]  /*38c0*/  BSYNC B1 ;  /* 0x0000000000017941 */ /* 0x000fea0003800000 */
.L_x_55:
        /* <DEDUP_REMOVED lines=12> */
.L_x_58:
[----:B------:R-:W-:Y:S05]  /*3990*/  BSYNC B1 ;  /* 0x0000000000017941 */ /* 0x000fea0003800000 */
.L_x_57:
        /* <DEDUP_REMOVED lines=12> */
.L_x_60:
[----:B------:R-:W-:Y:S05]  /*3a60*/  BSYNC B1 ;  /* 0x0000000000017941 */ /* 0x000fea0003800000 */
.L_x_59:
        /* <DEDUP_REMOVED lines=12> */
.L_x_62:
[----:B------:R-:W-:Y:S05]  /*3b30*/  BSYNC B1 ;  /* 0x0000000000017941 */ /* 0x000fea0003800000 */
.L_x_61:
        /* <DEDUP_REMOVED lines=12> */
.L_x_64:
[----:B------:R-:W-:Y:S05]  /*3c00*/  BSYNC B1 ;  /* 0x0000000000017941 */ /* 0x000fea0003800000 */
.L_x_63:
        /* <DEDUP_REMOVED lines=12> */
.L_x_66:
[----:B------:R-:W-:Y:S05]  /*3cd0*/  BSYNC B1 ;  /* 0x0000000000017941 */ /* 0x000fea0003800000 */
.L_x_65:
        /* <DEDUP_REMOVED lines=12> */
.L_x_68:
[----:B------:R-:W-:Y:S05]  /*3da0*/  BSYNC B1 ;  /* 0x0000000000017941 */ /* 0x000fea0003800000 */
.L_x_67:
        /* <DEDUP_REMOVED lines=12> */
.L_x_70:
[----:B------:R-:W-:Y:S05]  /*3e70*/  BSYNC B1 ;  /* 0x0000000000017941 */ /* 0x000fea0003800000 */
.L_x_69:
        /* <DEDUP_REMOVED lines=12> */
.L_x_72:
[----:B------:R-:W-:Y:S05]  /*3f40*/  BSYNC B1 ;  /* 0x0000000000017941 */ /* 0x000fea0003800000 */
.L_x_71:
        /* <DEDUP_REMOVED lines=12> */
.L_x_74:
[----:B------:R-:W-:Y:S05]  /*4010*/  BSYNC B1 ;  /* 0x0000000000017941 */ /* 0x000fea0003800000 */
.L_x_73:
        /* <DEDUP_REMOVED lines=12> */
.L_x_76:
[----:B------:R-:W-:Y:S05]  /*40e0*/  BSYNC B1 ;  /* 0x0000000000017941 */ /* 0x000fea0003800000 */
.L_x_75:
        /* <DEDUP_REMOVED lines=12> */
.L_x_78:
[----:B------:R-:W-:Y:S05]  /*41b0*/  BSYNC B1 ;  /* 0x0000000000017941 */ /* 0x000fea0003800000 */
.L_x_77:
        /* <DEDUP_REMOVED lines=12> */
.L_x_80:
[----:B------:R-:W-:Y:S05]  /*4280*/  BSYNC B1 ;  /* 0x0000000000017941 */ /* 0x000fea0003800000 */
.L_x_79:
        /* <DEDUP_REMOVED lines=12> */
.L_x_82:
[----:B------:R-:W-:Y:S05]  /*4350*/  BSYNC B1 ;  /* 0x0000000000017941 */ /* 0x000fea0003800000 */
.L_x_81:
        /* <DEDUP_REMOVED lines=12> */
.L_x_84:
[----:B------:R-:W-:Y:S05]  /*4420*/  BSYNC B1 ;  /* 0x0000000000017941 */ /* 0x000fea0003800000 */
.L_x_83:
        /* <DEDUP_REMOVED lines=12> */
.L_x_86:
[----:B------:R-:W-:Y:S05]  /*44f0*/  BSYNC B1 ;  /* 0x0000000000017941 */ /* 0x000fea0003800000 */
.L_x_85:
        /* <DEDUP_REMOVED lines=12> */
.L_x_88:
[----:B------:R-:W-:Y:S05]  /*45c0*/  BSYNC B1 ;  /* 0x0000000000017941 */ /* 0x000fea0003800000 */
.L_x_87:
        /* <DEDUP_REMOVED lines=12> */
.L_x_90:
[----:B------:R-:W-:Y:S05]  /*4690*/  BSYNC B1 ;  /* 0x0000000000017941 */ /* 0x000fea0003800000 */
.L_x_89:
        /* <DEDUP_REMOVED lines=12> */
.L_x_92:
[----:B------:R-:W-:Y:S05]  /*4760*/  BSYNC B1 ;  /* 0x0000000000017941 */ /* 0x000fea0003800000 */
.L_x_91:
        /* <DEDUP_REMOVED lines=12> */
.L_x_94:
[----:B------:R-:W-:Y:S05]  /*4830*/  BSYNC B1 ;  /* 0x0000000000017941 */ /* 0x000fea0003800000 */
.L_x_93:
        /* <DEDUP_REMOVED lines=12> */
.L_x_96:
[----:B------:R-:W-:Y:S05]  /*4900*/  BSYNC B1 ;  /* 0x0000000000017941 */ /* 0x000fea0003800000 */
.L_x_95:
        /* <DEDUP_REMOVED lines=12> */
.L_x_98:
[----:B------:R-:W-:Y:S05]  /*49d0*/  BSYNC B1 ;  /* 0x0000000000017941 */ /* 0x000fea0003800000 */
.L_x_97:
        /* <DEDUP_REMOVED lines=12> */
.L_x_100:
[----:B------:R-:W-:Y:S05]  /*4aa0*/  BSYNC B1 ;  /* 0x0000000000017941 */ /* 0x000fea0003800000 */
.L_x_99:
        /* <DEDUP_REMOVED lines=12> */
.L_x_102:
[----:B------:R-:W-:Y:S05]  /*4b70*/  BSYNC B1 ;  /* 0x0000000000017941 */ /* 0x000fea0003800000 */
.L_x_101:
        /* <DEDUP_REMOVED lines=12> */
.L_x_104:
[----:B------:R-:W-:Y:S05]  /*4c40*/  BSYNC B1 ;  /* 0x0000000000017941 */ /* 0x000fea0003800000 */
.L_x_103:
        /* <DEDUP_REMOVED lines=12> */
.L_x_106:
[----:B------:R-:W-:Y:S05]  /*4d10*/  BSYNC B1 ;  /* 0x0000000000017941 */ /* 0x000fea0003800000 */
.L_x_105:
        /* <DEDUP_REMOVED lines=12> */
.L_x_108:
[----:B------:R-:W-:Y:S05]  /*4de0*/  BSYNC B1 ;  /* 0x0000000000017941 */ /* 0x000fea0003800000 */
.L_x_107:
        /* <DEDUP_REMOVED lines=12> */
.L_x_110:
[----:B------:R-:W-:Y:S05]  /*4eb0*/  BSYNC B1 ;  /* 0x0000000000017941 */ /* 0x000fea0003800000 */
.L_x_109:
        /* <DEDUP_REMOVED lines=12> */
.L_x_112:
[----:B------:R-:W-:Y:S05]  /*4f80*/  BSYNC B1 ;  /* 0x0000000000017941 */ /* 0x000fea0003800000 */
.L_x_111:
        /* <DEDUP_REMOVED lines=12> */
.L_x_114:
[----:B------:R-:W-:Y:S05]  /*5050*/  BSYNC B1 ;  /* 0x0000000000017941 */ /* 0x000fea0003800000 */
.L_x_113:
        /* <DEDUP_REMOVED lines=12> */
.L_x_116:
[----:B------:R-:W-:Y:S05]  /*5120*/  BSYNC B1 ;  /* 0x0000000000017941 */ /* 0x000fea0003800000 */
.L_x_115:
        /* <DEDUP_REMOVED lines=12> */
.L_x_118:
[----:B------:R-:W-:Y:S05]  /*51f0*/  BSYNC B1 ;  /* 0x0000000000017941 */ /* 0x000fea0003800000 */
.L_x_117:
        /* <DEDUP_REMOVED lines=12> */
.L_x_120:
[----:B------:R-:W-:Y:S05]  /*52c0*/  BSYNC B1 ;  /* 0x0000000000017941 */ /* 0x000fea0003800000 */
.L_x_119:
        /* <DEDUP_REMOVED lines=12> */
.L_x_122:
[----:B------:R-:W-:Y:S05]  /*5390*/  BSYNC B1 ;  /* 0x0000000000017941 */ /* 0x000fea0003800000 */
.L_x_121:
        /* <DEDUP_REMOVED lines=12> */
.L_x_124:
[----:B------:R-:W-:Y:S05]  /*5460*/  BSYNC B1 ;  /* 0x0000000000017941 */ /* 0x000fea0003800000 */
.L_x_123:
        /* <DEDUP_REMOVED lines=12> */
.L_x_126:
[----:B------:R-:W-:Y:S05]  /*5530*/  BSYNC B1 ;  /* 0x0000000000017941 */ /* 0x000fea0003800000 */
.L_x_125:
        /* <DEDUP_REMOVED lines=12> */
.L_x_128:
[----:B------:R-:W-:Y:S05]  /*5600*/  BSYNC B1 ;  /* 0x0000000000017941 */ /* 0x000fea0003800000 */
.L_x_127:
        /* <DEDUP_REMOVED lines=12> */
.L_x_130:
[----:B------:R-:W-:Y:S05]  /*56d0*/  BSYNC B1 ;  /* 0x0000000000017941 */ /* 0x000fea0003800000 */
.L_x_129:
        /* <DEDUP_REMOVED lines=12> */
.L_x_132:
[----:B------:R-:W-:Y:S05]  /*57a0*/  BSYNC B1 ;  /* 0x0000000000017941 */ /* 0x000fea0003800000 */
.L_x_131:
        /* <DEDUP_REMOVED lines=12> */
.L_x_134:
[----:B------:R-:W-:Y:S05]  /*5870*/  BSYNC B1 ;  /* 0x0000000000017941 */ /* 0x000fea0003800000 */
.L_x_133:
        /* <DEDUP_REMOVED lines=12> */
.L_x_136:
[----:B------:R-:W-:Y:S05]  /*5940*/  BSYNC B1 ;  /* 0x0000000000017941 */ /* 0x000fea0003800000 */
.L_x_135:
        /* <DEDUP_REMOVED lines=12> */
.L_x_138:
[----:B------:R-:W-:Y:S05]  /*5a10*/  BSYNC B1 ;  /* 0x0000000000017941 */ /* 0x000fea0003800000 */
.L_x_137:
        /* <DEDUP_REMOVED lines=12> */
.L_x_140:
[----:B------:R-:W-:Y:S05]  /*5ae0*/  BSYNC B1 ;  /* 0x0000000000017941 */ /* 0x000fea0003800000 */
.L_x_139:
        /* <DEDUP_REMOVED lines=12> */
.L_x_142:
[----:B------:R-:W-:Y:S05]  /*5bb0*/  BSYNC B1 ;  /* 0x0000000000017941 */ /* 0x000fea0003800000 */
.L_x_141:
        /* <DEDUP_REMOVED lines=12> */
.L_x_144:
[----:B------:R-:W-:Y:S05]  /*5c80*/  BSYNC B1 ;  /* 0x0000000000017941 */ /* 0x000fea0003800000 */
.L_x_143:
[----:B-----5:R-:W-:Y:S01]  /*5c90*/  LOP3.LUT R5, R5, 0xff, RZ, 0xc0, !PT ;  /* 0x000000ff05057812 */ /* 0x020fe200078ec0ff */
[----:B------:R-:W-:Y:S01]  /*5ca0*/  BSSY B1, `(.L_x_145) ;  /* 0x000000b000017945 */ /* 0x000fe20003800000 */
[----:B------:R-:W-:Y:S02]  /*5cb0*/  ISETP.LT.OR P4, PT, R29, 0x71, !P0 ;  /* 0x000000711d00780c */ /* 0x000fe40004781670 */
[----:B------:R-:W-:-:S05]  /*5cc0*/  F2FP.F16.E4M3.UNPACK_B R5, R5 ;  /* 0x00000005ff05723e */ /* 0x000fca00020006ff */
[----:B------:R-:W-:-:S05]  /*5cd0*/  HADD2.F32 R18, -RZ, R5.H0_H0 ;  /* 0x20000005ff127230 */ /* 0x000fca0000004100 */
[----:B------:R-:W-:-:S04]  /*5ce0*/  FMUL R5, R18, R9 ;  /* 0x0000000912057220 */ /* 0x000fc80000400000 */
[----:B------:R-:W-:-:S05]  /*5cf0*/  FFMA R5, R20, R8, R5 ;  /* 0x0000000814057223 */ /* 0x000fca0000000005 */
[----:B0-----:R-:W-:Y:S02]  /*5d00*/  F2FP.SATFINITE.E4M3.F32.PACK_AB_MERGE_C R23, RZ, R5, RZ ;  /* 0x00000005ff17723e */ /* 0x001fe400048070ff */
[----:B------:R-:W-:-:S03]  /*5d10*/  PRMT R5, RZ, 0x7610, R5 ;  /* 0x00007610ff057816 */ /* 0x000fc60000000005 */
[----:B------:R0:W-:Y:S01]  /*5d20*/  @!P3 STG.E.U8 desc[UR18][R6.64+0x69], R23 ;  /* 0x000069170600b986 */ /* 0x0001e2000c101112 */
[----:B------:R-:W-:Y:S05]  /*5d30*/  @P4 BRA `(.L_x_146) ;  /* 0x0000000000044947 */ /* 0x000fea0003800000 */
[----:B------:R0:W5:Y:S02]  /*5d40*/  LDG.E.U8 R5, desc[UR18][R24.64+0x70] ;  /* 0x0000701218057981 */ /* 0x000164000c1e1100 */
.L_x_146:
[----:B------:R-:W-:Y:S05]  /*5d50*/  BSYNC B1 ;  /* 0x0000000000017941 */ /* 0x000fea0003800000 */
.L_x_145:
        /* <DEDUP_REMOVED lines=12> */
.L_x_148:
[----:B------:R-:W-:Y:S05]  /*5e20*/  BSYNC B1 ;  /* 0x0000000000017941 */ /* 0x000fea0003800000 */
.L_x_147:
        /* <DEDUP_REMOVED lines=12> */
.L_x_150:
[----:B------:R-:W-:Y:S05]  /*5ef0*/  BSYNC B1 ;  /* 0x0000000000017941 */ /* 0x000fea0003800000 */
.L_x_149:
        /* <DEDUP_REMOVED lines=8> */
[----:B0-----:R-:W-:-:S05]  /*5f80*/  F2FP.SATFINITE.E4M3.F32.PACK_AB_MERGE_C R17, RZ, R18, RZ ;  /* 0x00000012ff11723e */ /* 0x001fca00048070ff */
[----:B------:R0:W-:Y:S01]  /*5f90*/  @!P4 STG.E.U8 desc[UR18][R6.64+0x70], R17 ;  /* 0x000070110600c986 */ /* 0x0001e2000c101112 */
[----:B------:R-:W-:Y:S05]  /*5fa0*/  @P3 BRA `(.L_x_152) ;  /* 0x0000000000043947 */ /* 0x000fea0003800000 */
[----:B------:R0:W5:Y:S02]  /*5fb0*/  LDG.E.U8 R5, desc[UR18][R26.64+0x71] ;  /* 0x000071121a057981 */ /* 0x000164000c1e1100 */
.L_x_152:
[----:B------:R-:W-:Y:S05]  /*5fc0*/  BSYNC B1 ;  /* 0x0000000000017941 */ /* 0x000fea0003800000 */
.L_x_151:
        /* <DEDUP_REMOVED lines=12> */
.L_x_154:
[----:B------:R-:W-:Y:S05]  /*6090*/  BSYNC B1 ;  /* 0x0000000000017941 */ /* 0x000fea0003800000 */
.L_x_153:
        /* <DEDUP_REMOVED lines=12> */
.L_x_156:
[----:B------:R-:W-:Y:S05]  /*6160*/  BSYNC B1 ;  /* 0x0000000000017941 */ /* 0x000fea0003800000 */
.L_x_155:
        /* <DEDUP_REMOVED lines=12> */
.L_x_158:
[----:B------:R-:W-:Y:S05]  /*6230*/  BSYNC B1 ;  /* 0x0000000000017941 */ /* 0x000fea0003800000 */
.L_x_157:
[----:B-----5:R-:W-:Y:S01]  /*6240*/  LOP3.LUT R5, R5, 0xff, RZ, 0xc0, !PT ;  /* 0x000000ff05057812 */ /* 0x020fe200078ec0ff */
[----:B------:R-:W-:Y:S01]  /*6250*/  BSSY B1, `(.L_x_159) ;  /* 0x000000b000017945 */ /* 0x000fe20003800000 */
[----:B------:R-:W-:Y:S02]  /*6260*/  ISETP.LT.OR P1, PT, R29, 0x7a, !P1 ;  /* 0x0000007a1d00780c */ /* 0x000fe40004f21670 */
[----:B------:R-:W-:-:S05]  /*6270*/  F2FP.F16.E4M3.UNPACK_B R5, R5 ;  /* 0x00000005ff05723e */ /* 0x000fca00020006ff */
[----:B01--4-:R-:W-:Y:S01]  /*6280*/  HADD2.F32 R10, -RZ, R5.H0_H0 ;  /* 0x20000005ff0a7230 */ /* 0x013fe20000004100 */
[----:B------:R-:W-:-:S04]  /*6290*/  PRMT R5, RZ, 0x7610, R5 ;  /* 0x00007610ff057816 */ /* 0x000fc80000000005 */
[----:B------:R-:W-:-:S04]  /*62a0*/  FMUL R10, R10, R9 ;  /* 0x000000090a0a7220 */ /* 0x000fc80000400000 */
[----:B------:R-:W-:-:S05]  /*62b0*/  FFMA R10, R15, R8, R10 ;  /* 0x000000080f0a7223 */ /* 0x000fca000000000a */
[----:B------:R-:W-:-:S05]  /*62c0*/  F2FP.SATFINITE.E4M3.F32.PACK_AB_MERGE_C R11, RZ, R10, RZ ;  /* 0x0000000aff0b723e */ /* 0x000fca00048070ff */
[----:B------:R0:W-:Y:S01]  /*62d0*/  @!P3 STG.E.U8 desc[UR18][R6.64+0x78], R11 ;  /* 0x0000780b0600b986 */ /* 0x0001e2000c101112 */
[----:B------:R-:W-:Y:S05]  /*62e0*/  @P1 BRA `(.L_x_160) ;  /* 0x0000000000041947 */ /* 0x000fea0003800000 */
[----:B------:R1:W5:Y:S02]  /*62f0*/  LDG.E.U8 R5, desc[UR18][R26.64+0x79] ;  /* 0x000079121a057981 */ /* 0x000364000c1e1100 */
.L_x_160:
[----:B------:R-:W-:Y:S05]  /*6300*/  BSYNC B1 ;  /* 0x0000000000017941 */ /* 0x000fea0003800000 */
.L_x_159:
[----:B------:R-:W-:Y:S05]  /*6310*/  @P1 BRA `(.L_x_161) ;  /* 0x0000001000281947 */ /* 0x000fea0003800000 */
[----:B-----5:R-:W-:-:S04]  /*6320*/  LOP3.LUT R5, R5, 0xff, RZ, 0xc0, !PT ;  /* 0x000000ff05057812 */ /* 0x020fc800078ec0ff */
[----:B------:R-:W-:-:S05]  /*6330*/  F2FP.F16.E4M3.UNPACK_B R5, R5 ;  /* 0x00000005ff05723e */ /* 0x000fca00020006ff */
[----:B------:R-:W-:-:S05]  /*6340*/  HADD2.F32 R10, -RZ, R5.H0_H0 ;  /* 0x20000005ff0a7230 */ /* 0x000fca0000004100 */
[----:B------:R-:W-:-:S04]  /*6350*/  FMUL R5, R10, R9 ;  /* 0x000000090a057220 */ /* 0x000fc80000400000 */
[----:B------:R-:W-:-:S05]  /*6360*/  FFMA R5, R14, R8, R5 ;  /* 0x000000080e057223 */ /* 0x000fca0000000005 */
[----:B------:R-:W-:-:S05]  /*6370*/  F2FP.SATFINITE.E4M3.F32.PACK_AB_MERGE_C R5, RZ, R5, RZ ;  /* 0x00000005ff05723e */ /* 0x000fca00048070ff */
[----:B------:R4:W-:Y:S01]  /*6380*/  STG.E.U8 desc[UR18][R6.64+0x79], R5 ;  /* 0x0000790506007986 */ /* 0x0009e2000c101112 */
[----:B------:R-:W-:Y:S05]  /*6390*/  BRA `(.L_x_161) ;  /* 0x0000001000087947 */ /* 0x000fea0003800000 */
.L_x_32:
[----:B------:R-:W-:Y:S01]  /*63a0*/  ISETP.GE.AND P1, PT, R34, 0x1, PT ;  /* 0x000000012200780c */ /* 0x000fe20003f26270 */
[-C--:B--2---:R-:W-:Y:S01]  /*63b0*/  FMUL R141, R141, R8.reuse ;  /* 0x000000088d8d7220 */ /* 0x084fe20000400000 */
[-C--:B------:R-:W-:Y:S01]  /*63c0*/  FMUL R136, R136, R8.reuse ;  /* 0x0000000888887220 */ /* 0x080fe20000400000 */
[----:B------:R-:W-:Y:S01]  /*63d0*/  ISETP.GE.AND P0, PT, R34, 0x9, PT ;  /* 0x000000092200780c */ /* 0x000fe20003f06270 */
[-C--:B------:R-:W-:Y:S01]  /*63e0*/  FMUL R139, R139, R8.reuse ;  /* 0x000000088b8b7220 */ /* 0x080fe20000400000 */
[C---:B------:R-:W-:Y:S01]  /*63f0*/  ISETP.LT.OR P4, PT, R29.reuse, 0x1, !P1 ;  /* 0x000000011d00780c */ /* 0x040fe20004f81670 */
[-C--:B------:R-:W-:Y:S01]  /*6400*/  FMUL R134, R134, R8.reuse ;  /* 0x0000000886867220 */ /* 0x080fe20000400000 */
[----:B------:R-:W-:Y:S01]  /*6410*/  ISETP.LT.OR P5, PT, R29, 0x2, !P1 ;  /* 0x000000021d00780c */ /* 0x000fe20004fa1670 */
[-C--:B------:R-:W-:Y:S01]  /*6420*/  FMUL R137, R137, R8.reuse ;  /* 0x0000000889897220 */ /* 0x080fe20000400000 */
[----:B------:R-:W-:Y:S01]  /*6430*/  F2FP.SATFINITE.E4M3.F32.PACK_AB_MERGE_C R141, RZ, R141, RZ ;  /* 0x0000008dff8d723e */ /* 0x000fe200048070ff */
[----:B------:R-:W-:Y:S01]  /*6440*/  FMUL R132, R132, R8 ;  /* 0x0000000884847220 */ /* 0x000fe20000400000 */
[----:B------:R-:W-:Y:S01]  /*6450*/  F2FP.SATFINITE.E4M3.F32.PACK_AB_MERGE_C R5, RZ, R136, RZ ;  /* 0x00000088ff05723e */ /* 0x000fe200048070ff */
[-C--:B------:R-:W-:Y:S01]  /*6460*/  FMUL R135, R135, R8.reuse ;  /* 0x0000000887877220 */ /* 0x080fe20000400000 */
[C---:B------:R-:W-:Y:S01]  /*6470*/  ISETP.LT.OR P3, PT, R29.reuse, 0x1, !P0 ;  /* 0x000000011d00780c */ /* 0x040fe20004761670 */
[-C--:B------:R-:W-:Y:S01]  /*6480*/  FMUL R130, R130, R8.reuse ;  /* 0x0000000882827220 */ /* 0x080fe20000400000 */
[----:B------:R-:W-:Y:S01]  /*6490*/  ISETP.LT.OR P6, PT, R29, 0xa, !P1 ;  /* 0x0000000a1d00780c */ /* 0x000fe20004fc1670 */
[-C--:B------:R-:W-:Y:S01]  /*64a0*/  FMUL R133, R133, R8.reuse ;  /* 0x0000000885857220 */ /* 0x080fe20000400000 */
[----:B------:R-:W-:Y:S01]  /*64b0*/  F2FP.SATFINITE.E4M3.F32.PACK_AB_MERGE_C R139, RZ, R139, RZ ;  /* 0x0000008bff8b723e */ /* 0x000fe200048070ff */
[----:B------:R-:W-:Y:S01]  /*64c0*/  @!P4 STG.E.U8 desc[UR18][R10.64], R141 ;  /* 0x0000008d0a00c986 */ /* 0x000fe2000c101112 */
[C---:B------:R-:W-:Y:S01]  /*64d0*/  ISETP.LT.OR P4, PT, R29.reuse, 0x2, !P0 ;  /* 0x000000021d00780c */ /* 0x040fe20004781670 */
[----:B------:R-:W-:Y:S01]  /*64e0*/  FMUL R128, R128, R8 ;  /* 0x0000000880807220 */ /* 0x000fe20000400000 */
[----:B------:R-:W-:Y:S01]  /*64f0*/  F2FP.SATFINITE.E4M3.F32.PACK_AB_MERGE_C R25, RZ, R134, RZ ;  /* 0x00000086ff19723e */ /* 0x000fe200048070ff */
[----:B------:R0:W-:Y:S01]  /*6500*/  @!P5 STG.E.U8 desc[UR18][R10.64+0x1], R5 ;  /* 0x000001050a00d986 */ /* 0x0001e2000c101112 */
[----:B------:R-:W-:Y:S01]  /*6510*/  ISETP.LT.OR P5, PT, R29, 0x9, !P1 ;  /* 0x000000091d00780c */ /* 0x000fe20004fa1670 */
[-C--:B------:R-:W-:Y:S01]  /*6520*/  FMUL R131, R131, R8.reuse ;  /* 0x0000000883837220 */ /* 0x080fe20000400000 */
[----:B------:R-:W-:Y:S01]  /*6530*/  F2FP.SATFINITE.E4M3.F32.PACK_AB_MERGE_C R137, RZ, R137, RZ ;  /* 0x00000089ff89723e */ /* 0x000fe200048070ff */
[----:B------:R-:W-:Y:S01]  /*6540*/  @!P3 STG.E.U8 desc[UR18][R6.64], R139 ;  /* 0x0000008b0600b986 */ /* 0x000fe2000c101112 */
[----:B------:R-:W-:Y:S01]  /*6550*/  ISETP.LT.OR P3, PT, R29, 0x9, !P0 ;  /* 0x000000091d00780c */ /* 0x000fe20004761670 */
[-C--:B------:R-:W-:Y:S01]  /*6560*/  FMUL R126, R126, R8.reuse ;  /* 0x000000087e7e7220 */ /* 0x080fe20000400000 */
[----:B------:R-:W-:Y:S01]  /*6570*/  F2FP.SATFINITE.E4M3.F32.PACK_AB_MERGE_C R135, RZ, R135, RZ ;  /* 0x00000087ff87723e */ /* 0x000fe200048070ff */
[-C--:B------:R-:W-:Y:S01]  /*6580*/  FMUL R129, R129, R8.reuse ;  /* 0x0000000881817220 */ /* 0x080fe20000400000 */
[----:B------:R-:W-:Y:S01]  /*6590*/  F2FP.SATFINITE.E4M3.F32.PACK_AB_MERGE_C R133, RZ, R133, RZ ;  /* 0x00000085ff85723e */ /* 0x000fe200048070ff */
[----:B------:R1:W-:Y:S01]  /*65a0*/  @!P4 STG.E.U8 desc[UR18][R6.64+0x1], R25 ;  /* 0x000001190600c986 */ /* 0x0003e2000c101112 */
[C---:B------:R-:W-:Y:S01]  /*65b0*/  ISETP.LT.OR P4, PT, R29.reuse, 0xa, !P0 ;  /* 0x0000000a1d00780c */ /* 0x040fe20004781670 */
[----:B------:R-:W-:Y:S01]  /*65c0*/  FMUL R124, R124, R8 ;  /* 0x000000087c7c7220 */ /* 0x000fe20000400000 */
[----:B0-----:R-:W-:Y:S01]  /*65d0*/  F2FP.SATFINITE.E4M3.F32.PACK_AB_MERGE_C R5, RZ, R132, RZ ;  /* 0x00000084ff05723e */ /* 0x001fe200048070ff */
[----:B------:R-:W-:Y:S01]  /*65e0*/  @!P5 STG.E.U8 desc[UR18][R10.64+0x8], R137 ;  /* 0x000008890a00d986 */ /* 0x000fe2000c101112 */
[----:B------:R-:W-:Y:S01]  /*65f0*/  ISETP.LT.OR P5, PT, R29, 0x11, !P1 ;  /* 0x000000111d00780c */ /* 0x000fe20004fa1670 */
[-C--:B------:R-:W-:Y:S01]  /*6600*/  FMUL R127, R127, R8.reuse ;  /* 0x000000087f7f7220 */ /* 0x080fe20000400000 */
[----:B------:R-:W-:Y:S01]  /*6610*/  F2FP.SATFINITE.E4M3.F32.PACK_AB_MERGE_C R131, RZ, R131, RZ ;  /* 0x00000083ff83723e */ /* 0x000fe200048070ff */
[----:B------:R0:W-:Y:S01]  /*6620*/  @!P6 STG.E.U8 desc[UR18][R10.64+0x9], R5 ;  /* 0x000009050a00e986 */ /* 0x0001e2000c101112 */
[----:B------:R-:W-:Y:S01]  /*6630*/  ISETP.LT.OR P6, PT, R29, 0x12, !P1 ;  /* 0x000000121d00780c */ /* 0x000fe20004fc1670 */
[----:B------:R-:W-:Y:S01]  /*6640*/  FMUL R122, R122, R8 ;  /* 0x000000087a7a7220 */ /* 0x000fe20000400000 */
[----:B------:R-:W-:Y:S01]  /*6650*/  F2FP.SATFINITE.E4M3.F32.PACK_AB_MERGE_C R129, RZ, R129, RZ ;  /* 0x00000081ff81723e */ /* 0x000fe200048070ff */
[----:B------:R-:W-:Y:S01]  /*6660*/  @!P3 STG.E.U8 desc[UR18][R6.64+0x8], R135 ;  /* 0x000008870600b986 */ /* 0x000fe2000c101112 */
[----:B-1----:R-:W-:Y:S01]  /*6670*/  F2FP.SATFINITE.E4M3.F32.PACK_AB_MERGE_C R25, RZ, R130, RZ ;  /* 0x00000082ff19723e */ /* 0x002fe200048070ff */
[-C--:B------:R-:W-:Y:S01]  /*6680*/  FMUL R125, R125, R8.reuse ;  /* 0x000000087d7d7220 */ /* 0x080fe20000400000 */
[C---:B------:R-:W-:Y:S01]  /*6690*/  ISETP.LT.OR P3, PT, R29.reuse, 0x11, !P0 ;  /* 0x000000111d00780c */ /* 0x040fe20004761670 */
[-C--:B------:R-:W-:Y:S01]  /*66a0*/  FMUL R120, R120, R8.reuse ;  /* 0x0000000878787220 */ /* 0x080fe20000400000 */
[----:B------:R-:W-:Y:S01]  /*66b0*/  F2FP.SATFINITE.E4M3.F32.PACK_AB_MERGE_C R127, RZ, R127, RZ ;  /* 0x0000007fff7f723e */ /* 0x000fe200048070ff */
[----:B------:R1:W-:Y:S01]  /*66c0*/  @!P4 STG.E.U8 desc[UR18][R6.64+0x9], R25 ;  /* 0x000009190600c986 */ /* 0x0003e2000c101112 */
[----:B------:R-:W-:Y:S01]  /*66d0*/  ISETP.LT.OR P4, PT, R29, 0x12, !P0 ;  /* 0x000000121d00780c */ /* 0x000fe20004781670 */
[----:B------:R-:W-:Y:S01]  /*66e0*/  FMUL R123, R123, R8 ;  /* 0x000000087b7b7220 */ /* 0x000fe20000400000 */
[----:B0-----:R-:W-:Y:S01]  /*66f0*/  F2FP.SATFINITE.E4M3.F32.PACK_AB_MERGE_C R5, RZ, R128, RZ ;  /* 0x00000080ff05723e */ /* 0x001fe200048070ff */
[----:B------:R-:W-:Y:S01]  /*6700*/  @!P5 STG.E.U8 desc[UR18][R10.64+0x10], R133 ;  /* 0x000010850a00d986 */ /* 0x000fe2000c101112 */
[C---:B------:R-:W-:Y:S01]  /*6710*/  ISETP.LT.OR P5, PT, R29.reuse, 0x19, !P1 ;  /* 0x000000191d00780c */ /* 0x040fe20004fa1670 */
[-C--:B------:R-:W-:Y:S01]  /*6720*/  FMUL R118, R118, R8.reuse ;  /* 0x0000000876767220 */ /* 0x080fe20000400000 */
[----:B------:R-:W-:Y:S01]  /*6730*/  F2FP.SATFINITE.E4M3.F32.PACK_AB_MERGE_C R125, RZ, R125, RZ ;  /* 0x0000007dff7d723e */ /* 0x000fe200048070ff */
[----:B------:R0:W-:Y:S01]  /*6740*/  @!P6 STG.E.U8 desc[UR18][R10.64+0x11], R5 ;  /* 0x000011050a00e986 */ /* 0x0001e2000c101112 */
[----:B------:R-:W-:Y:S01]  /*6750*/  ISETP.LT.OR P6, PT, R29, 0x1a, !P1 ;  /* 0x0000001a1d00780c */ /* 0x000fe20004fc1670 */
[-C--:B------:R-:W-:Y:S01]  /*6760*/  FMUL R121, R121, R8.reuse ;  /* 0x0000000879797220 */ /* 0x080fe20000400000 */
[----:B------:R-:W-:Y:S01]  /*6770*/  FMUL R116, R116, R8 ;  /* 0x0000000874747220 */ /* 0x000fe20000400000 */
[----:B-1----:R-:W-:Y:S01]  /*6780*/  F2FP.SATFINITE.E4M3.F32.PACK_AB_MERGE_C R25, RZ, R126, RZ ;  /* 0x0000007eff19723e */ /* 0x002fe200048070ff */
[----:B------:R-:W-:Y:S01]  /*6790*/  @!P3 STG.E.U8 desc[UR18][R6.64+0x10], R131 ;  /* 0x000010830600b986 */ /* 0x000fe2000c101112 */
[----:B------:R-:W-:Y:S01]  /*67a0*/  ISETP.LT.OR P3, PT, R29, 0x19, !P0 ;  /* 0x000000191d00780c */ /* 0x000fe20004761670 */
        /* <DEDUP_REMOVED lines=35> */
[----:B------:R-:W-:Y:S01]  /*69e0*/  ISETP.LT.OR P3, PT, R29, 0x29, !P0 ;  /* 0x000000291d00780c */ /* 0x000fe20004761670 */
[-C--:B------:R-:W-:Y:S01]  /*69f0*/  FMUL R109, R109, R8.reuse ;  /* 0x000000086d6d7220 */ /* 0x080fe20000400000 */
[-C--:B------:R-:W-:Y:S01]  /*6a00*/  FMUL R104, R104, R8.reuse ;  /* 0x0000000868687220 */ /* 0x080fe20000400000 */
        /* <DEDUP_REMOVED lines=104> */
[----:B------:R-:W-:-:S02]  /*7090*/  ISETP.LT.OR P3, PT, R29, 0x59, !P0 ;  /* 0x000000591d00780c */ /* 0x000fc40004761670 */
[----:B------:R-:W-:Y:S01]  /*70a0*/  F2FP.SATFINITE.E4M3.F32.PACK_AB_MERGE_C R19, RZ, R19, RZ ;  /* 0x00000013ff13723e */ /* 0x000fe200048070ff */
[----:B------:R1:W-:Y:S01]  /*70b0*/  @!P4 STG.E.U8 desc[UR18][R6.64+0x51], R25 ;  /* 0x000051190600c986 */ /* 0x0003e2000c101112 */
[C---:B------:R-:W-:Y:S02]  /*70c0*/  ISETP.LT.OR P4, PT, R29.reuse, 0x5a, !P0 ;  /* 0x0000005a1d00780c */ /* 0x040fe40004781670 */
[----:B0-----:R-:W-:Y:S01]  /*70d0*/  F2FP.SATFINITE.E4M3.F32.PACK_AB_MERGE_C R5, RZ, R92, RZ ;  /* 0x0000005cff05723e */ /* 0x001fe200048070ff */
[----:B------:R-:W-:Y:S01]  /*70e0*/  @!P5 STG.E.U8 desc[UR18][R10.64+0x58], R97 ;  /* 0x000058610a00d986 */ /* 0x000fe2000c101112 */
[C---:B------:R-:W-:Y:S02]  /*70f0*/  ISETP.LT.OR P5, PT, R29.reuse, 0x61, !P1 ;  /* 0x000000611d00780c */ /* 0x040fe40004fa1670 */
[----:B------:R-:W-:Y:S01]  /*7100*/  F2FP.SATFINITE.E4M3.F32.PACK_AB_MERGE_C R13, RZ, R13, RZ ;  /* 0x0000000dff0d723e */ /* 0x000fe200048070ff */
[----:B------:R0:W-:Y:S01]  /*7110*/  @!P6 STG.E.U8 desc[UR18][R10.64+0x59], R5 ;  /* 0x000059050a00e986 */ /* 0x0001e2000c101112 */
[----:B------:R-:W-:-:S02]  /*7120*/  ISETP.LT.OR P6, PT, R29, 0x62, !P1 ;  /* 0x000000621d00780c */ /* 0x000fc40004fc1670 */
[----:B------:R-:W-:Y:S01]  /*7130*/  F2FP.SATFINITE.E4M3.F32.PACK_AB_MERGE_C R15, RZ, R15, RZ ;  /* 0x0000000fff0f723e */ /* 0x000fe200048070ff */
[----:B------:R-:W-:Y:S01]  /*7140*/  @!P3 STG.E.U8 desc[UR18][R6.64+0x58], R95 ;  /* 0x0000585f0600b986 */ /* 0x000fe2000c101112 */
[----:B-1----:R-:W-:Y:S02]  /*7150*/  F2FP.SATFINITE.E4M3.F32.PACK_AB_MERGE_C R25, RZ, R90, RZ ;  /* 0x0000005aff19723e */ /* 0x002fe400048070ff */
[----:B------:R-:W-:-:S03]  /*7160*/  ISETP.LT.OR P3, PT, R29, 0x61, !P0 ;  /* 0x000000611d00780c */ /* 0x000fc60004761670 */
[----:B------:R1:W-:Y:S01]  /*7170*/  @!P4 STG.E.U8 desc[UR18][R6.64+0x59], R25 ;  /* 0x000059190600c986 */ /* 0x0003e2000c101112 */
[C---:B------:R-:W-:Y:S02]  /*7180*/  ISETP.LT.OR P4, PT, R29.reuse, 0x62, !P0 ;  /* 0x000000621d00780c */ /* 0x040fe40004781670 */
[----:B0-----:R-:W-:Y:S01]  /*7190*/  F2FP.SATFINITE.E4M3.F32.PACK_AB_MERGE_C R5, RZ, R88, RZ ;  /* 0x00000058ff05723e */ /* 0x001fe200048070ff */
[----:B------:R-:W-:Y:S01]  /*71a0*/  @!P5 STG.E.U8 desc[UR18][R10.64+0x60], R93 ;  /* 0x0000605d0a00d986 */ /* 0x000fe2000c101112 */
[----:B------:R-:W-:-:S03]  /*71b0*/  ISETP.LT.OR P5, PT, R29, 0x69, !P1 ;  /* 0x000000691d00780c */ /* 0x000fc60004fa1670 */
[----:B------:R0:W-:Y:S01]  /*71c0*/  @!P6 STG.E.U8 desc[UR18][R10.64+0x61], R5 ;  /* 0x000061050a00e986 */ /* 0x0001e2000c101112 */
[C---:B------:R-:W-:Y:S02]  /*71d0*/  ISETP.LT.OR P6, PT, R29.reuse, 0x6a, !P1 ;  /* 0x0000006a1d00780c */ /* 0x040fe40004fc1670 */
[----:B-1----:R-:W-:Y:S01]  /*71e0*/  F2FP.SATFINITE.E4M3.F32.PACK_AB_MERGE_C R25, RZ, R22, RZ ;  /* 0x00000016ff19723e */ /* 0x002fe200048070ff */
[----:B------:R-:W-:Y:S01]  /*71f0*/  @!P3 STG.E.U8 desc[UR18][R6.64+0x60], R91 ;  /* 0x0000605b0600b986 */ /* 0x000fe2000c101112 */
        /* <DEDUP_REMOVED lines=11> */
[----:B------:R-:W-:Y:S01]  /*72b0*/  @!P4 STG.E.U8 desc[UR18][R6.64+0x69], R25 ;  /* 0x000069190600c986 */ /* 0x000fe2000c101112 */
[C---:B------:R-:W-:Y:S02]  /*72c0*/  ISETP.LT.OR P4, PT, R29.reuse, 0x79, !P1 ;  /* 0x000000791d00780c */ /* 0x040fe40004f81670 */
[C---:B------:R-:W-:Y:S01]  /*72d0*/  ISETP.LT.OR P1, PT, R29.reuse, 0x7a, !P1 ;  /* 0x0000007a1d00780c */ /* 0x040fe20004f21670 */
[----:B------:R1:W-:Y:S01]  /*72e0*/  @!P5 STG.E.U8 desc[UR18][R10.64+0x70], R21 ;  /* 0x000070150a00d986 */ /* 0x0003e2000c101112 */
[C---:B------:R-:W-:Y:S02]  /*72f0*/  ISETP.LT.OR P5, PT, R29.reuse, 0x72, !P0 ;  /* 0x000000721d00780c */ /* 0x040fe400047a1670 */
[----:B0-----:R-:W-:Y:S01]  /*7300*/  F2FP.SATFINITE.E4M3.F32.PACK_AB_MERGE_C R5, RZ, R16, RZ ;  /* 0x00000010ff05723e */ /* 0x001fe200048070ff */
[----:B------:R0:W-:Y:S01]  /*7310*/  @!P6 STG.E.U8 desc[UR18][R10.64+0x71], R17 ;  /* 0x000071110a00e986 */ /* 0x0001e2000c101112 */
[C---:B------:R-:W-:Y:S02]  /*7320*/  ISETP.LT.OR P6, PT, R29.reuse, 0x79, !P0 ;  /* 0x000000791d00780c */ /* 0x040fe400047c1670 */
[----:B------:R-:W-:Y:S01]  /*7330*/  ISETP.LT.OR P0, PT, R29, 0x7a, !P0 ;  /* 0x0000007a1d00780c */ /* 0x000fe20004701670 */
[----:B------:R2:W-:Y:S01]  /*7340*/  @!P3 STG.E.U8 desc[UR18][R6.64+0x70], R19 ;  /* 0x000070130600b986 */ /* 0x0005e2000c101112 */
[----:B-1----:R-:W-:-:S05]  /*7350*/  F2FP.SATFINITE.E4M3.F32.PACK_AB_MERGE_C R21, RZ, R14, RZ ;  /* 0x0000000eff15723e */ /* 0x002fca00048070ff */
[----:B------:R2:W-:Y:S01]  /*7360*/  @!P5 STG.E.U8 desc[UR18][R6.64+0x71], R5 ;  /* 0x000071050600d986 */ /* 0x0005e2000c101112 */
[----:B0-----:R-:W-:-:S03]  /*7370*/  F2FP.SATFINITE.E4M3.F32.PACK_AB_MERGE_C R17, RZ, R12, RZ ;  /* 0x0000000cff11723e */ /* 0x001fc600048070ff */
[----:B------:R2:W-:Y:S04]  /*7380*/  @!P4 STG.E.U8 desc[UR18][R10.64+0x78], R13 ;  /* 0x0000780d0a00c986 */ /* 0x0005e8000c101112 */
[----:B------:R2:W-:Y:S04]  /*7390*/  @!P1 STG.E.U8 desc[UR18][R10.64+0x79], R17 ;  /* 0x000079110a009986 */ /* 0x0005e8000c101112 */
[----:B------:R2:W-:Y:S04]  /*73a0*/  @!P6 STG.E.U8 desc[UR18][R6.64+0x78], R15 ;  /* 0x0000780f0600e986 */ /* 0x0005e8000c101112 */
[----:B------:R2:W-:Y:S02]  /*73b0*/  @!P0 STG.E.U8 desc[UR18][R6.64+0x79], R21 ;  /* 0x0000791506008986 */ /* 0x0005e4000c101112 */
.L_x_161:
[----:B------:R-:W-:Y:S05]  /*73c0*/  BSYNC B0 ;  /* 0x0000000000007941 */ /* 0x000fea0003800000 */
.L_x_31:
[----:B------:R-:W-:Y:S01]  /*73d0*/  ULDC UR6, c[0x0][0xc] ;  /* 0x0000030000067ab9 */ /* 0x000fe20000000800 */
[----:B------:R-:W-:Y:S01]  /*73e0*/  ULDC UR7, c[0x0][0x10] ;  /* 0x0000040000077ab9 */ /* 0x000fe20000000800 */
[----:B--2-45:R-:W2:Y:S01]  /*73f0*/  LDC R5, c[0x0][0x14] ;  /* 0x00000500ff057b82 */ /* 0x034ea20000000800 */
[----:B------:R-:W-:Y:S01]  /*7400*/  UIMAD.WIDE.U32 UR6, UR6, UR7, URZ ;  /* 0x00000007060672a5 */ /* 0x000fe2000f8e003f */
[----:B0-----:R-:W-:Y:S01]  /*7410*/  PRMT R7, RZ, 0x7610, R7 ;  /* 0x00007610ff077816 */ /* 0x001fe20000000007 */
[----:B------:R-:W-:-:S04]  /*7420*/  IMAD.MOV.U32 R6, RZ, RZ, -0x1 ;  /* 0xffffffffff067424 */ /* 0x000fc800078e00ff */
[----:B--2---:R-:W-:-:S04]  /*7430*/  IMAD.WIDE.U32 R2, R5, UR6, R2 ;  /* 0x0000000605027c25 */ /* 0x004fc8000f8e0002 */
[----:B------:R-:W-:Y:S01]  /*7440*/  IMAD R5, R5, UR7, RZ ;  /* 0x0000000705057c24 */ /* 0x000fe2000f8e02ff */
[----:B------:R-:W-:Y:S02]  /*7450*/  ULDC.64 UR6, c[0x0][0x650] ;  /* 0x0001940000067ab9 */ /* 0x000fe40000000a00 */
[----:B------:R-:W-:Y:S01]  /*7460*/  ISETP.GE.U32.AND P0, PT, R2, UR6, PT ;  /* 0x0000000602007c0c */ /* 0x000fe2000bf06070 */
[----:B------:R-:W-:Y:S02]  /*7470*/  IMAD.IADD R3, R3, 0x1, R5 ;  /* 0x0000000103037824 */ /* 0x000fe400078e0205 */
[----:B------:R-:W-:-:S03]  /*7480*/  IMAD.MOV.U32 R5, RZ, RZ, -0x1 ;  /* 0xffffffffff057424 */ /* 0x000fc600078e00ff */
[----:B------:R-:W-:-:S13]  /*7490*/  ISETP.GE.U32.AND.EX P0, PT, R3, UR7, PT, P0 ;  /* 0x0000000703007c0c */ /* 0x000fda000bf06100 */
[----:B------:R-:W-:Y:S05]  /*74a0*/  @P0 BRA `(.L_x_162) ;  /* 0x0000000400600947 */ /* 0x000fea0003800000 */
[----:B------:R-:W0:Y:S01]  /*74b0*/  S2R R20, SR_CTAID.X ;  /* 0x0000000000147919 */ /* 0x000e220000002500 */
[----:B------:R-:W2:Y:S01]  /*74c0*/  LDC.64 R14, c[0x0][0x628] ;  /* 0x00018a00ff0e7b82 */ /* 0x000ea20000000a00 */
[----:B------:R-:W-:Y:S01]  /*74d0*/  ULDC UR6, c[0x0][0x150] ;  /* 0x0000540000067ab9 */ /* 0x000fe20000000800 */
[----:B------:R-:W-:Y:S01]  /*74e0*/  IMAD.MOV.U32 R12, RZ, RZ, R2 ;  /* 0x000000ffff0c7224 */ /* 0x000fe200078e0002 */
[----:B------:R-:W4:Y:S01]  /*74f0*/  S2R R22, SR_CTAID.Y ;  /* 0x0000000000167919 */ /* 0x000f220000002600 */
[----:B------:R-:W-:-:S04]  /*7500*/  IMAD.MOV.U32 R13, RZ, RZ, R3 ;  /* 0x000000ffff0d7224 */ /* 0x000fc800078e0003 */
[----:B------:R-:W1:Y:S08]  /*7510*/  LDC R23, c[0x0][0x144] ;  /* 0x00005100ff177b82 */ /* 0x000e700000000800 */
[----:B------:R-:W1:Y:S08]  /*7520*/  LDC R16, c[0x0][0x630] ;  /* 0x00018c00ff107b82 */ /* 0x000e700000000800 */
[----:B------:R-:W1:Y:S01]  /*7530*/  LDC.64 R18, c[0x0][0x620] ;  /* 0x00018800ff127b82 */ /* 0x000e620000000a00 */
[----:B--2---:R-:W-:-:S04]  /*7540*/  ISETP.NE.U32.AND P0, PT, R14, RZ, PT ;  /* 0x000000ff0e00720c */ /* 0x004fc80003f05070 */
[----:B------:R-:W-:Y:S02]  /*7550*/  ISETP.NE.AND.EX P0, PT, R15, RZ, PT, P0 ;  /* 0x000000ff0f00720c */ /* 0x000fe40003f05300 */
[----:B0-----:R-:W-:-:S05]  /*7560*/  I2FP.F32.U32 R5, R20 ;  /* 0x0000001400057245 */ /* 0x001fca0000201000 */
[----:B------:R-:W-:-:S04]  /*7570*/  FMUL R5, R5, UR6 ;  /* 0x0000000605057c20 */ /* 0x000fc80008400000 */
[----:B------:R0:W2:Y:S02]  /*7580*/  F2I.U32.TRUNC.NTZ R21, R5 ;  /* 0x0000000500157305 */ /* 0x0000a4000020f000 */
[----:B----4-:R-:W-:Y:S05]  /*7590*/  @!P0 BRA `(.L_x_163) ;  /* 0x0000000000288947 */ /* 0x010fea0003800000 */
[----:B0-----:R-:W0:Y:S02]  /*75a0*/  LDC R5, c[0x0][0x634] ;  /* 0x00018d00ff057b82 */ /* 0x001e240000000800 */
        /* <DEDUP_REMOVED lines=9> */
.L_x_163:
[-CC-:B-1----:R-:W-:Y:S01]  /*7640*/  SHF.R.U64 R17, R12, R16.reuse, R13.reuse ;  /* 0x000000100c117219 */ /* 0x182fe2000000120d */
[----:B------:R-:W1:Y:S01]  /*7650*/  LDC.64 R28, c[0x0][0x640] ;  /* 0x00019000ff1c7b82 */ /* 0x000e620000000a00 */
[----:B0-----:R-:W-:Y:S01]  /*7660*/  SHF.R.U32.HI R5, RZ, R16, R13 ;  /* 0x00000010ff057219 */ /* 0x001fe2000001160d */
[----:B--2---:R-:W-:Y:S01]  /*7670*/  IMAD.MOV R21, RZ, RZ, -R21 ;  /* 0x000000ffff157224 */ /* 0x004fe200078e0a15 */
[----:B------:R-:W-:Y:S01]  /*7680*/  IADD3 R11, P0, RZ, -R17, RZ ;  /* 0x80000011ff0b7210 */ /* 0x000fe20007f1e0ff */
[----:B------:R-:W-:Y:S02]  /*7690*/  ULDC UR6, c[0x0][0x154] ;  /* 0x0000550000067ab9 */ /* 0x000fe40000000800 */
[----:B------:R-:W-:Y:S02]  /*76a0*/  IMAD R23, R23, R21, R20 ;  /* 0x0000001517177224 */ /* 0x000fe400078e0214 */
[----:B------:R-:W0:Y:S01]  /*76b0*/  LDC R12, c[0x0][0x618] ;  /* 0x00018600ff0c7b82 */ /* 0x000e220000000800 */
[----:B------:R-:W-:-:S02]  /*76c0*/  IMAD.X R5, RZ, RZ, ~R5, P0 ;  /* 0x000000ffff057224 */ /* 0x000fc400000e0e05 */
[----:B------:R-:W-:-:S04]  /*76d0*/  IMAD.WIDE.U32 R6, R11, R18, R2 ;  /* 0x000000120b067225 */ /* 0x000fc800078e0002 */
[----:B------:R-:W-:Y:S01]  /*76e0*/  IMAD R10, R5, R18, RZ ;  /* 0x00000012050a7224 */ /* 0x000fe200078e02ff */
[----:B------:R-:W2:Y:S03]  /*76f0*/  LDC R24, c[0x0][0x608] ;  /* 0x00018200ff187b82 */ /* 0x000ea60000000800 */
[----:B------:R-:W-:Y:S02]  /*7700*/  IMAD R5, R11, R19, R10 ;  /* 0x000000130b057224 */ /* 0x000fe400078e020a */
[----:B------:R-:W-:Y:S02]  /*7710*/  IMAD.MOV.U32 R11, RZ, RZ, 0x1 ;  /* 0x00000001ff0b7424 */ /* 0x000fe400078e00ff */
[----:B------:R-:W-:Y:S01]  /*7720*/  IMAD.IADD R5, R7, 0x1, R5 ;  /* 0x0000000107057824 */ /* 0x000fe200078e0205 */
[----:B---3--:R-:W3:Y:S01]  /*7730*/  LDC R26, c[0x0][0x658] ;  /* 0x00019600ff1a7b82 */ /* 0x008ee20000000800 */
[----:B------:R-:W-:-:S02]  /*7740*/  I2FP.F32.U32 R7, R22 ;  /* 0x0000001600077245 */ /* 0x000fc40000201000 */
[----:B-1----:R-:W-:-:S03]  /*7750*/  ISETP.NE.U32.AND P0, PT, R28, RZ, PT ;  /* 0x000000ff1c00720c */ /* 0x002fc60003f05070 */
[----:B------:R-:W-:Y:S01]  /*7760*/  FMUL R10, R7, UR6 ;  /* 0x00000006070a7c20 */ /* 0x000fe20008400000 */
[----:B------:R-:W-:Y:S01]  /*7770*/  ISETP.NE.AND.EX P0, PT, R29, RZ, PT, P0 ;  /* 0x000000ff1d00720c */ /* 0x000fe20003f05300 */
[----:B------:R-:W1:Y:S01]  /*7780*/  LDC R21, c[0x0][0x148] ;  /* 0x00005200ff157b82 */ /* 0x000e620000000800 */
[-CC-:B0-----:R-:W-:Y:S01]  /*7790*/  SHF.R.U64 R16, R6, R12.reuse, R5.reuse ;  /* 0x0000000c06107219 */ /* 0x181fe20000001205 */
[----:B------:R0:W4:Y:S01]  /*77a0*/  F2I.U32.TRUNC.NTZ R18, R10 ;  /* 0x0000000a00127305 */ /* 0x000122000020f000 */
[----:B------:R-:W-:Y:S01]  /*77b0*/  SHF.R.U32.HI R5, RZ, R12, R5 ;  /* 0x0000000cff057219 */ /* 0x000fe20000011605 */
[----:B------:R-:W-:-:S04]  /*77c0*/  IMAD.MOV.U32 R7, RZ, RZ, -0x1 ;  /* 0xffffffffff077424 */ /* 0x000fc800078e00ff */
[----:B------:R-:W0:Y:S01]  /*77d0*/  LDC R20, c[0x0][0x600] ;  /* 0x00018000ff147b82 */ /* 0x000e220000000800 */
[-CC-:B--2---:R-:W-:Y:S02]  /*77e0*/  SHF.R.U64 R14, R16, R24.reuse, R5.reuse ;  /* 0x00000018100e7219 */ /* 0x184fe40000001205 */
[----:B------:R-:W-:-:S05]  /*77f0*/  SHF.R.U32.HI R5, RZ, R24, R5 ;  /* 0x00000018ff057219 */ /* 0x000fca0000011605 */
[----:B------:R-:W2:Y:S01]  /*7800*/  LDC R27, c[0x0][0x648] ;  /* 0x00019200ff1b7b82 */ /* 0x000ea20000000800 */
[-C--:B---3--:R-:W-:Y:S02]  /*7810*/  SHF.L.U32 R6, R7, R26.reuse, RZ ;  /* 0x0000001a07067219 */ /* 0x088fe400000006ff */
[-CC-:B------:R-:W-:Y:S02]  /*7820*/  SHF.R.U64 R19, R14, R26.reuse, R5.reuse ;  /* 0x0000001a0e137219 */ /* 0x180fe40000001205 */
[----:B------:R-:W-:Y:S02]  /*7830*/  SHF.R.U32.HI R7, RZ, R26, R5 ;  /* 0x0000001aff077219 */ /* 0x000fe40000011605 */
[----:B------:R-:W-:Y:S01]  /*7840*/  LOP3.LUT R25, RZ, R6, RZ, 0x33, !PT ;  /* 0x00000006ff197212 */ /* 0x000fe200078e33ff */
[----:B------:R-:W3:Y:S01]  /*7850*/  LDC R30, c[0x0][0x638] ;  /* 0x00018e00ff1e7b82 */ /* 0x000ee20000000800 */
[----:B------:R-:W-:Y:S01]  /*7860*/  SHF.L.U32 R26, R11, R26, RZ ;  /* 0x0000001a0b1a7219 */ /* 0x000fe200000006ff */
[----:B------:R-:W-:-:S06]  /*7870*/  IMAD.MOV.U32 R6, RZ, RZ, R19 ;  /* 0x000000ffff067224 */ /* 0x000fcc00078e0013 */
[----:B------:R-:W0:Y:S01]  /*7880*/  LDC R31, c[0x0][0x610] ;  /* 0x00018400ff1f7b82 */ /* 0x000e220000000800 */
[----:B----4-:R-:W-:Y:S05]  /*7890*/  @!P0 BRA `(.L_x_164) ;  /* 0x0000000000288947 */ /* 0x010fea0003800000 */
[----:B------:R-:W4:Y:S02]  /*78a0*/  LDC R6, c[0x0][0x64c] ;  /* 0x00019300ff067b82 */ /* 0x000f240000000800 */
[----:B----4-:R-:W-:-:S05]  /*78b0*/  IADD3 R5, P0, R19, R6, RZ ;  /* 0x0000000613057210 */ /* 0x010fca0007f1e0ff */
[----:B------:R-:W-:-:S04]  /*78c0*/  IMAD.X R15, RZ, RZ, R7, P0 ;  /* 0x000000ffff0f7224 */ /* 0x000fc800000e0607 */
[----:B------:R-:W-:-:S04]  /*78d0*/  IMAD.WIDE.U32 R6, R15, R28, RZ ;  /* 0x0000001c0f067225 */ /* 0x000fc800078e00ff */
[----:B0-----:R-:W-:-:S04]  /*78e0*/  IMAD.WIDE.U32 R10, P0, R5, R29, R6 ;  /* 0x0000001d050a7225 */ /* 0x001fc80007800006 */
[----:B------:R-:W-:-:S04]  /*78f0*/  IMAD.WIDE.U32 R6, R5, R28, RZ ;  /* 0x0000001c05067225 */ /* 0x000fc800078e00ff */
[----:B------:R-:W-:Y:S01]  /*7900*/  IMAD.X R13, RZ, RZ, RZ, P0 ;  /* 0x000000ffff0d7224 */ /* 0x000fe200000e06ff */
[----:B------:R-:W-:Y:S01]  /*7910*/  IADD3 RZ, P0, R7, R10, RZ ;  /* 0x0000000a07ff7210 */ /* 0x000fe20007f1e0ff */
[----:B------:R-:W-:-:S04]  /*7920*/  IMAD.MOV.U32 R12, RZ, RZ, R11 ;  /* 0x000000ffff0c7224 */ /* 0x000fc800078e000b */
[----:B------:R-:W-:-:S08]  /*7930*/  IMAD.WIDE.U32.X R6, R15, R29, R12, P0 ;  /* 0x0000001d0f067225 */ /* 0x000fd000000e040c */
.L_x_164:
[----:B--2---:R-:W-:Y:S01]  /*7940*/  SHF.R.U64 R5, R6, R27, R7 ;  /* 0x0000001b06057219 */ /* 0x004fe20000001207 */
[----:B0-----:R-:W-:Y:S01]  /*7950*/  VIADD R7, R20, 0xffffffff ;  /* 0xffffffff14077836 */ /* 0x001fe20000000000 */
[----:B------:R-:W-:Y:S01]  /*7960*/  LOP3.LUT R28, R14, R25, RZ, 0xc0, !PT ;  /* 0x000000190e1c7212 */ /* 0x000fe200078ec0ff */
[----:B------:R-:W-:Y:S02]  /*7970*/  IMAD.MOV R18, RZ, RZ, -R18 ;  /* 0x000000ffff127224 */ /* 0x000fe400078e0a12 */
[----:B------:R-:W-:Y:S01]  /*7980*/  IMAD.MOV R6, RZ, RZ, -R5 ;  /* 0x000000ffff067224 */ /* 0x000fe200078e0a05 */
[----:B------:R-:W-:Y:S01]  /*7990*/  LOP3.LUT R16, R16, R7, RZ, 0xc0, !PT ;  /* 0x0000000710107212 */ /* 0x000fe200078ec0ff */
[----:B------:R-:W-:Y:S02]  /*79a0*/  IMAD R28, R26, R5, R28 ;  /* 0x000000051a1c7224 */ /* 0x000fe400078e021c */
[----:B-1----:R-:W-:Y:S02]  /*79b0*/  @P2 IMAD R23, R21, R18, R22 ;  /* 0x0000001215172224 */ /* 0x002fe400078e0216 */
[----:B---3--:R-:W-:-:S02]  /*79c0*/  IMAD R5, R6, R30, R19 ;  /* 0x0000001e06057224 */ /* 0x008fc400078e0213 */
[----:B------:R-:W-:Y:S02]  /*79d0*/  IMAD R28, R28, R31, R23 ;  /* 0x0000001f1c1c7224 */ /* 0x000fe400078e0217 */
[----:B------:R-:W-:Y:S02]  /*79e0*/  IMAD R5, R5, R20, R16 ;  /* 0x0000001405057224 */ /* 0x000fe400078e0210 */
[----:B------:R-:W-:-:S03]  /*79f0*/  IMAD.MOV.U32 R7, RZ, RZ, 0x1 ;  /* 0x00000001ff077424 */ /* 0x000fc600078e00ff */
[----:B------:R-:W-:Y:S02]  /*7a00*/  SEL R6, R5, R28, !P2 ;  /* 0x0000001c05067207 */ /* 0x000fe40005000000 */
[----:B------:R-:W-:Y:S01]  /*7a10*/  SEL R28, R28, R5, !P2 ;  /* 0x000000051c1c7207 */ /* 0x000fe20005000000 */
[----:B------:R-:W-:-:S07]  /*7a20*/  IMAD.MOV.U32 R5, RZ, RZ, R17 ;  /* 0x000000ffff057224 */ /* 0x000fce00078e0011 */
.L_x_162:
[----:B------:R-:W-:Y:S01]  /*7a30*/  UIADD3 UR5, UR9, UR5, URZ ;  /* 0x0000000509057290 */ /* 0x000fe2000fffe03f */
[----:B------:R-:W-:Y:S01]  /*7a40*/  LOP3.LUT P0, RZ, R7, 0xff, RZ, 0xc0, !PT ;  /* 0x000000ff07ff7812 */ /* 0x000fe2000780c0ff */
[----:B------:R-:W-:Y:S02]  /*7a50*/  IMAD.MOV.U32 R7, RZ, RZ, R28 ;  /* 0x000000ffff077224 */ /* 0x000fe400078e001c */
[----:B------:R-:W-:Y:S02]  /*7a60*/  USHF.R.U32.HI UR6, URZ, 0x2, UR5 ;  /* 0x000000023f067899 */ /* 0x000fe40008011605 */
[----:B------:R-:W-:Y:S02]  /*7a70*/  UISETP.GT.U32.AND UP1, UPT, UR5, 0x3, UPT ;  /* 0x000000030500788c */ /* 0x000fe4000bf24070 */
[----:B------:R-:W-:Y:S02]  /*7a80*/  ULOP3.LUT UR6, UR6, 0x1, URZ, 0xc0, !UPT ;  /* 0x0000000106067892 */ /* 0x000fe4000f8ec03f */
[----:B------:R-:W-:-:S02]  /*7a90*/  UISETP.LT.U32.AND UP1, UPT, UR9, 0x4, UP1 ;  /* 0x000000040900788c */ /* 0x000fc40008f21070 */
[----:B------:R-:W-:Y:S02]  /*7aa0*/  UISETP.NE.U32.AND UP0, UPT, UR6, 0x1, UPT ;  /* 0x000000010600788c */ /* 0x000fe4000bf05070 */
[----:B------:R-:W-:Y:S02]  /*7ab0*/  USEL UR7, URZ, 0x1, !UP1 ;  /* 0x000000013f077887 */ /* 0x000fe4000c800000 */
[----:B------:R-:W-:Y:S02]  /*7ac0*/  UISETP.GT.U32.AND UP0, UPT, UR9, 0x3, !UP0 ;  /* 0x000000030900788c */ /* 0x000fe4000c704070 */
[----:B------:R-:W-:Y:S02]  /*7ad0*/  ULOP3.LUT UR5, UR5, 0x3, URZ, 0xc0, !UPT ;  /* 0x0000000305057892 */ /* 0x000fe4000f8ec03f */
[----:B------:R-:W-:-:S04]  /*7ae0*/  USEL UR6, URZ, 0x1, !UP0 ;  /* 0x000000013f067887 */ /* 0x000fc8000c000000 */
[----:B------:R-:W-:Y:S01]  /*7af0*/  ULOP3.LUT UR4, UR6, UR4, UR7, 0x96, !UPT ;  /* 0x0000000406047292 */ /* 0x000fe2000f8e9607 */
[----:B------:R-:W-:Y:S11]  /*7b00*/  @P0 BRA `(.L_x_165) ;  /* 0xffffff9400040947 */ /* 0x000ff6000383ffff */
[----:B------:R-:W-:Y:S05]  /*7b10*/  EXIT ;  /* 0x000000000000794d */ /* 0x000fea0003800000 */
.L_x_3:
[----:B0-----:R-:W-:Y:S01]  /*7b20*/  ULDC.64 UR4, c[0x0][0x650] ;  /* 0x0001940000047ab9 */ /* 0x001fe20000000a00 */
        /* <DEDUP_REMOVED lines=25> */
.L_x_167:
[--C-:B------:R-:W-:Y:S01]  /*7cc0*/  SHF.R.U64 R16, R14, R18, R15.reuse ;  /* 0x000000120e107219 */ /* 0x100fe2000000120f */
[----:B------:R-:W0:Y:S01]  /*7cd0*/  LDC R22, c[0x0][0x618] ;  /* 0x00018600ff167b82 */ /* 0x000e220000000800 */
[----:B------:R-:W-:Y:S01]  /*7ce0*/  I2FP.F32.U32 R7, R8 ;  /* 0x0000000800077245 */ /* 0x000fe20000201000 */
[----:B------:R-:W-:Y:S01]  /*7cf0*/  ULDC UR4, c[0x0][0x150] ;  /* 0x0000540000047ab9 */ /* 0x000fe20000000800 */
[----:B------:R-:W-:Y:S02]  /*7d00*/  SHF.R.U32.HI R6, RZ, R18, R15 ;  /* 0x00000012ff067219 */ /* 0x000fe4000001160f */
[----:B------:R-:W-:Y:S01]  /*7d10*/  IADD3 R9, P0, RZ, -R16, RZ ;  /* 0x80000010ff097210 */ /* 0x000fe20007f1e0ff */
[----:B------:R-:W-:Y:S01]  /*7d20*/  FMUL R13, R7, UR4 ;  /* 0x00000004070d7c20 */ /* 0x000fe20008400000 */
[----:B------:R-:W-:Y:S01]  /*7d30*/  ULDC UR4, c[0x0][0x154] ;  /* 0x0000550000047ab9 */ /* 0x000fe20000000800 */
[----:B------:R-:W1:Y:S02]  /*7d40*/  LDC.64 R24, c[0x0][0x640] ;  /* 0x00019000ff187b82 */ /* 0x000e640000000a00 */
[----:B------:R-:W-:-:S02]  /*7d50*/  IMAD.X R11, RZ, RZ, ~R6, P0 ;  /* 0x000000ffff0b7224 */ /* 0x000fc400000e0e06 */
[----:B------:R-:W2:Y:S01]  /*7d60*/  F2I.U32.TRUNC.NTZ R13, R13 ;  /* 0x0000000d000d7305 */ /* 0x000ea2000020f000 */
[----:B------:R-:W-:-:S03]  /*7d70*/  IMAD.WIDE.U32 R6, R9, R20, R2 ;  /* 0x0000001409067225 */ /* 0x000fc600078e0002 */
[----:B------:R-:W3:Y:S01]  /*7d80*/  LDC R15, c[0x0][0x144] ;  /* 0x00005100ff0f7b82 */ /* 0x000ee20000000800 */
[----:B------:R-:W-:-:S04]  /*7d90*/  IMAD R12, R11, R20, RZ ;  /* 0x000000140b0c7224 */ /* 0x000fc800078e02ff */
[----:B------:R-:W-:Y:S02]  /*7da0*/  IMAD R9, R9, R21, R12 ;  /* 0x0000001509097224 */ /* 0x000fe400078e020c */
[----:B------:R-:W-:Y:S01]  /*7db0*/  IMAD.MOV.U32 R12, RZ, RZ, -0x1 ;  /* 0xffffffffff0c7424 */ /* 0x000fe200078e00ff */
[----:B------:R-:W4:Y:S01]  /*7dc0*/  LDC R18, c[0x0][0x608] ;  /* 0x00018200ff127b82 */ /* 0x000f220000000800 */
[----:B------:R-:W-:Y:S01]  /*7dd0*/  IMAD.IADD R7, R7, 0x1, R9 ;  /* 0x0000000107077824 */ /* 0x000fe200078e0209 */
[----:B------:R-:W-:-:S04]  /*7de0*/  I2FP.F32.U32 R9, R10 ;  /* 0x0000000a00097245 */ /* 0x000fc80000201000 */
[-C--:B0-----:R-:W-:Y:S01]  /*7df0*/  SHF.R.U64 R14, R6, R22.reuse, R7 ;  /* 0x00000016060e7219 */ /* 0x081fe20000001207 */
[----:B--2---:R-:W-:Y:S01]  /*7e00*/  IMAD.MOV R6, RZ, RZ, -R13 ;  /* 0x000000ffff067224 */ /* 0x004fe200078e0a0d */
[----:B------:R-:W0:Y:S01]  /*7e10*/  LDC R11, c[0x0][0x658] ;  /* 0x00019600ff0b7b82 */ /* 0x000e220000000800 */
[----:B-1----:R-:W-:Y:S01]  /*7e20*/  ISETP.NE.U32.AND P0, PT, R24, RZ, PT ;  /* 0x000000ff1800720c */ /* 0x002fe20003f05070 */
[----:B------:R-:W-:Y:S01]  /*7e30*/  FMUL R9, R9, UR4 ;  /* 0x0000000409097c20 */ /* 0x000fe20008400000 */
[----:B------:R-:W-:Y:S02]  /*7e40*/  SHF.R.U32.HI R7, RZ, R22, R7 ;  /* 0x00000016ff077219 */ /* 0x000fe40000011607 */
[----:B------:R-:W-:-:S03]  /*7e50*/  ISETP.NE.AND.EX P0, PT, R25, RZ, PT, P0 ;  /* 0x000000ff1900720c */ /* 0x000fc60003f05300 */
[----:B------:R-:W1:Y:S01]  /*7e60*/  LDC R21, c[0x0][0x148] ;  /* 0x00005200ff157b82 */ /* 0x000e620000000800 */
[----:B---3--:R-:W-:Y:S02]  /*7e70*/  IMAD R22, R15, R6, R8 ;  /* 0x000000060f167224 */ /* 0x008fe400078e0208 */
[----:B------:R-:W-:-:S05]  /*7e80*/  IMAD.MOV.U32 R8, RZ, RZ, 0x1 ;  /* 0x00000001ff087424 */ /* 0x000fca00078e00ff */
[----:B------:R-:W2:Y:S01]  /*7e90*/  LDC R20, c[0x0][0x600] ;  /* 0x00018000ff147b82 */ /* 0x000ea20000000800 */
[-CC-:B----4-:R-:W-:Y:S02]  /*7ea0*/  SHF.R.U64 R17, R14, R18.reuse, R7.reuse ;  /* 0x000000120e117219 */ /* 0x190fe40000001207 */
[----:B------:R-:W-:Y:S02]  /*7eb0*/  SHF.R.U32.HI R6, RZ, R18, R7 ;  /* 0x00000012ff067219 */ /* 0x000fe40000011607 */
[----:B------:R3:W4:Y:S03]  /*7ec0*/  F2I.U32.TRUNC.NTZ R18, R9 ;  /* 0x0000000900127305 */ /* 0x000726000020f000 */
[----:B------:R-:W1:Y:S01]  /*7ed0*/  LDC R23, c[0x0][0x648] ;  /* 0x00019200ff177b82 */ /* 0x000e620000000800 */
[-C--:B0-----:R-:W-:Y:S02]  /*7ee0*/  SHF.R.U64 R19, R17, R11.reuse, R6 ;  /* 0x0000000b11137219 */ /* 0x081fe40000001206 */
[----:B------:R-:W-:-:S02]  /*7ef0*/  SHF.L.U32 R12, R12, R11, RZ ;  /* 0x0000000b0c0c7219 */ /* 0x000fc400000006ff */
[-C--:B------:R-:W-:Y:S01]  /*7f00*/  SHF.R.U32.HI R7, RZ, R11.reuse, R6 ;  /* 0x0000000bff077219 */ /* 0x080fe20000011606 */
[----:B------:R-:W-:Y:S01]  /*7f10*/  IMAD.MOV.U32 R6, RZ, RZ, R19 ;  /* 0x000000ffff067224 */ /* 0x000fe200078e0013 */
[----:B------:R-:W-:Y:S01]  /*7f20*/  SHF.L.U32 R27, R8, R11, RZ ;  /* 0x0000000b081b7219 */ /* 0x000fe200000006ff */
[----:B------:R-:W0:Y:S01]  /*7f30*/  LDC R26, c[0x0][0x638] ;  /* 0x00018e00ff1a7b82 */ /* 0x000e220000000800 */
[----:B------:R-:W-:-:S07]  /*7f40*/  LOP3.LUT R28, RZ, R12, RZ, 0x33, !PT ;  /* 0x0000000cff1c7212 */ /* 0x000fce00078e33ff */
[----:B------:R-:W0:Y:S01]  /*7f50*/  LDC R29, c[0x0][0x610] ;  /* 0x00018400ff1d7b82 */ /* 0x000e220000000800 */
[----:B---34-:R-:W-:Y:S05]  /*7f60*/  @!P0 BRA `(.L_x_168) ;  /* 0x0000000000288947 */ /* 0x018fea0003800000 */
        /* <DEDUP_REMOVED lines=10> */
.L_x_168:
[----:B-1----:R-:W-:Y:S01]  /*8010*/  SHF.R.U64 R7, R6, R23, R7 ;  /* 0x0000001706077219 */ /* 0x002fe20000001207 */
[----:B--2---:R-:W-:Y:S01]  /*8020*/  VIADD R9, R20, 0xffffffff ;  /* 0xffffffff14097836 */ /* 0x004fe20000000000 */
[----:B------:R-:W-:Y:S01]  /*8030*/  LOP3.LUT R6, R17, R28, RZ, 0xc0, !PT ;  /* 0x0000001c11067212 */ /* 0x000fe200078ec0ff */
[----:B------:R-:W-:Y:S02]  /*8040*/  IMAD.MOV R18, RZ, RZ, -R18 ;  /* 0x000000ffff127224 */ /* 0x000fe400078e0a12 */
[----:B------:R-:W-:Y:S02]  /*8050*/  IMAD.MOV R8, RZ, RZ, -R7 ;  /* 0x000000ffff087224 */ /* 0x000fe400078e0a07 */
[----:B------:R-:W-:Y:S01]  /*8060*/  IMAD R11, R27, R7, R6 ;  /* 0x000000071b0b7224 */ /* 0x000fe200078e0206 */
[----:B------:R-:W-:Y:S01]  /*8070*/  LOP3.LUT R7, R14, R9, RZ, 0xc0, !PT ;  /* 0x000000090e077212 */ /* 0x000fe200078ec0ff */
[----:B------:R-:W-:Y:S02]  /*8080*/  @P2 IMAD R22, R21, R18, R10 ;  /* 0x0000001215162224 */ /* 0x000fe400078e020a */
[----:B0-----:R-:W-:-:S02]  /*8090*/  IMAD R6, R8, R26, R19 ;  /* 0x0000001a08067224 */ /* 0x001fc400078e0213 */
[----:B------:R-:W-:Y:S02]  /*80a0*/  IMAD R11, R11, R29, R22 ;  /* 0x0000001d0b0b7224 */ /* 0x000fe400078e0216 */
[----:B------:R-:W-:Y:S02]  /*80b0*/  IMAD R6, R6, R20, R7 ;  /* 0x0000001406067224 */ /* 0x000fe400078e0207 */
[----:B------:R-:W-:-:S03]  /*80c0*/  IMAD.MOV.U32 R8, RZ, RZ, 0x1 ;  /* 0x00000001ff087424 */ /* 0x000fc600078e00ff */
[----:B------:R-:W-:Y:S02]  /*80d0*/  SEL R15, R6, R11, !P2 ;  /* 0x0000000b060f7207 */ /* 0x000fe40005000000 */
[----:B------:R-:W-:Y:S01]  /*80e0*/  SEL R11, R11, R6, !P2 ;  /* 0x000000060b0b7207 */ /* 0x000fe20005000000 */
[----:B------:R-:W-:Y:S01]  /*80f0*/  IMAD.MOV.U32 R6, RZ, RZ, R16 ;  /* 0x000000ffff067224 */ /* 0x000fe200078e0010 */
[----:B------:R-:W-:-:S07]  /*8100*/  PRMT R7, R8, 0x7610, R7 ;  /* 0x0000761008077816 */ /* 0x000fce0000000007 */
.L_x_166:
[----:B------:R-:W-:-:S08]  /*8110*/  NOP ;  /* 0x0000000000007918 */ /* 0x000fd00000000000 */
[----:B------:R-:W0:-:S00]  /*8120*/  USETMAXREG.DEALLOC.CTAPOOL 0x28 ;  /* 0x00000028000079c8 */ /* 0x000e0000080e0500 */
[----:B0-----:R-:W-:-:S13]  /*8130*/  ISETP.NE.AND P0, PT, R5, RZ, PT ;  /* 0x000000ff0500720c */ /* 0x001fda0003f05270 */
[----:B------:R-:W-:Y:S05]  /*8140*/  @P0 EXIT ;  /* 0x000000000000094d */ /* 0x000fea0003800000 */
[----:B------:R-:W-:Y:S01]  /*8150*/  LOP3.LUT P0, RZ, R7, 0xff, RZ, 0xc0, !PT ;  /* 0x000000ff07ff7812 */ /* 0x000fe2000780c0ff */
[----:B------:R-:W-:Y:S02]  /*8160*/  IMAD.MOV.U32 R12, RZ, RZ, 0x1 ;  /* 0x00000001ff0c7424 */ /* 0x000fe400078e00ff */
[----:B------:R-:W-:-:S10]  /*8170*/  IMAD.MOV.U32 R5, RZ, RZ, RZ ;  /* 0x000000ffff057224 */ /* 0x000fd400078e00ff */
[----:B------:R-:W-:Y:S05]  /*8180*/  @!P0 BRA `(.L_x_169) ;  /* 0x0000000c002c8947 */ /* 0x000fea0003800000 */
[----:B------:R-:W0:Y:S01]  /*8190*/  LDC R5, c[0x0][0x28c] ;  /* 0x0000a300ff057b82 */ /* 0x000e220000000800 */
[----:B------:R-:W-:Y:S01]  /*81a0*/  ULDC UR5, c[0x0][0x600] ;  /* 0x0001800000057ab9 */ /* 0x000fe20000000800 */
[----:B------:R-:W-:Y:S01]  /*81b0*/  ULDC UR4, c[0x0][0xc] ;  /* 0x0000030000047ab9 */ /* 0x000fe20000000800 */
[----:B------:R-:W-:Y:S01]  /*81c0*/  UIADD3 UR16, UR5, -0x1, URZ ;  /* 0xffffffff05107890 */ /* 0x000fe2000fffe03f */
[C---:B------:R-:W-:Y:S01]  /*81d0*/  LOP3.LUT P4, RZ, R0.reuse, 0x7f, RZ, 0xc0, !PT ;  /* 0x0000007f00ff7812 */ /* 0x040fe2000788c0ff */
[----:B------:R-:W-:Y:S01]  /*81e0*/  ULDC UR6, c[0x0][0x658] ;  /* 0x0001960000067ab9 */ /* 0x000fe20000000800 */
[----:B------:R-:W-:Y:S01]  /*81f0*/  ULDC UR5, c[0x0][0x10] ;  /* 0x0000040000057ab9 */ /* 0x000fe20000000800 */
[----:B------:R-:W-:Y:S01]  /*8200*/  UMOV UR7, 0xffffffff ;  /* 0xffffffff00077882 */ /* 0x000fe20000000000 */
[----:B------:R-:W-:Y:S01]  /*8210*/  UMOV UR8, 0x1 ;  /* 0x0000000100087882 */ /* 0x000fe20000000000 */
[----:B------:R-:W-:Y:S01]  /*8220*/  UIMAD.WIDE.U32 UR4, UR4, UR5, URZ ;  /* 0x00000005040472a5 */ /* 0x000fe2000f8e003f */
[----:B------:R-:W-:Y:S01]  /*8230*/  LOP3.LUT P0, RZ, R0, 0x1f, RZ, 0xc0, !PT ;  /* 0x0000001f00ff7812 */ /* 0x000fe2000780c0ff */
[----:B------:R-:W-:Y:S01]  /*8240*/  USHF.L.U32 UR7, UR7, UR6, URZ ;  /* 0x0000000607077299 */ /* 0x000fe2000800063f */
[----:B------:R-:W-:Y:S01]  /*8250*/  BSSY B0, `(.L_x_169) ;  /* 0x00000be000007945 */ /* 0x000fe20003800000 */
[----:B------:R-:W-:Y:S01]  /*8260*/  USHF.L.U32 UR18, UR8, UR6, URZ ;  /* 0x0000000608127299 */ /* 0x000fe2000800063f */
[----:B------:R-:W-:Y:S01]  /*8270*/  IMAD.MOV.U32 R14, RZ, RZ, 0x1 ;  /* 0x00000001ff0e7424 */ /* 0x000fe200078e00ff */
[----:B------:R-:W-:Y:S01]  /*8280*/  LOP3.LUT R17, R4, 0x2, RZ, 0xfc, !PT ;  /* 0x0000000204117812 */ /* 0x000fe200078efcff */
[----:B------:R-:W-:Y:S01]  /*8290*/  ULDC UR6, c[0x0][0x14] ;  /* 0x0000050000067ab9 */ /* 0x000fe20000000800 */
[----:B------:R-:W-:Y:S01]  /*82a0*/  PLOP3.LUT P0, PT, P0, P4, PT, 0x8a, 0x0 ;  /* 0x000000000000781c */ /* 0x000fe20000709172 */
[----:B------:R-:W-:Y:S01]  /*82b0*/  UIMAD.WIDE.U32 UR20, UR4, UR6, URZ ;  /* 0x00000006041472a5 */ /* 0x000fe2000f8e003f */
[----:B------:R-:W-:Y:S01]  /*82c0*/  IMAD.MOV.U32 R12, RZ, RZ, 0x1 ;  /* 0x00000001ff0c7424 */ /* 0x000fe200078e00ff */
[----:B------:R-:W-:-:S02]  /*82d0*/  UIMAD UR13, UR5, UR6, URZ ;  /* 0x00000006050d72a4 */ /* 0x000fc4000f8e023f */
[----:B------:R-:W-:Y:S01]  /*82e0*/  ULOP3.LUT UR17, URZ, UR7, URZ, 0x33, !UPT ;  /* 0x000000073f117292 */ /* 0x000fe2000f8e333f */
[----:B0-----:R-:W-:Y:S01]  /*82f0*/  VIADD R5, R5, 0x3f ;  /* 0x0000003f05057836 */ /* 0x001fe20000000000 */
[----:B------:R-:W-:Y:S01]  /*8300*/  UIADD3 UR13, UR21, UR13, URZ ;  /* 0x0000000d150d7290 */ /* 0x000fe2000fffe03f */
[----:B------:R-:W-:-:S03]  /*8310*/  ULDC.64 UR22, c[0x0][0x198] ;  /* 0x0000660000167ab9 */ /* 0x000fc60000000a00 */
[----:B------:R-:W-:-:S04]  /*8320*/  SHF.R.S32.HI R8, RZ, 0x1f, R5 ;  /* 0x0000001fff087819 */ /* 0x000fc80000011405 */
[----:B------:R-:W-:Y:S01]  /*8330*/  LEA.HI R8, R8, R5, RZ, 0x6 ;  /* 0x0000000508087211 */ /* 0x000fe200078f30ff */
[----:B------:R-:W-:-:S03]  /*8340*/  IMAD.MOV.U32 R5, RZ, RZ, RZ ;  /* 0x000000ffff057224 */ /* 0x000fc600078e00ff */
[----:B------:R-:W-:-:S05]  /*8350*/  SHF.R.S32.HI R16, RZ, 0x6, R8 ;  /* 0x00000006ff107819 */ /* 0x000fca0000011408 */
[----:B------:R-:W-:-:S07]  /*8360*/  VIADD R13, R16, 0x1 ;  /* 0x00000001100d7836 */ /* 0x000fce0000000000 */
.L_x_181:
[----:B------:R-:W-:-:S03]  /*8370*/  UMOV UR4, 0xffffffff ;  /* 0xffffffff00047882 */ /* 0x000fc60000000000 */
[----:B------:R-:W-:Y:S05]  /*8380*/  BRA.DIV UR4, `(.L_x_170) ;  /* 0x0000000e049c7947 */ /* 0x000fea000b800000 */
[----:B------:R-:W-:-:S13]  /*8390*/  ELECT P1, URZ, PT ;  /* 0x00000000003f782f */ /* 0x000fda0003820000 */
.L_x_192:
[----:B------:R-:W0:Y:S01]  /*83a0*/  LDC R0, c[0x0][0x28c] ;  /* 0x0000a300ff007b82 */ /* 0x000e220000000800 */
[----:B------:R-:W-:Y:S01]  /*83b0*/  BSSY B1, `(.L_x_171) ;  /* 0x0000035000017945 */ /* 0x000fe20003800000 */
[----:B0-----:R-:W-:-:S13]  /*83c0*/  ISETP.LT.OR P1, PT, R0, 0x1, !P1 ;  /* 0x000000010000780c */ /* 0x001fda0004f21670 */
[----:B------:R-:W-:Y:S05]  /*83d0*/  @P1 BRA `(.L_x_172) ;  /* 0x0000000000c81947 */ /* 0x000fea0003800000 */
[----:B------:R-:W-:Y:S02]  /*83e0*/  IMAD.SHL.U32 R15, R15, 0x80, RZ ;  /* 0x000000800f0f7824 */ /* 0x000fe400078e00ff */
[----:B------:R-:W-:Y:S02]  /*83f0*/  IMAD.SHL.U32 R11, R11, 0x80, RZ ;  /* 0x000000800b0b7824 */ /* 0x000fe400078e00ff */
[----:B------:R-:W-:Y:S02]  /*8400*/  IMAD.MOV.U32 R20, RZ, RZ, RZ ;  /* 0x000000ffff147224 */ /* 0x000fe400078e00ff */
[----:B------:R-:W-:Y:S02]  /*8410*/  IMAD.MOV.U32 R0, RZ, RZ, R13 ;  /* 0x000000ffff007224 */ /* 0x000fe400078e000d */
[----:B------:R-:W-:Y:S02]  /*8420*/  IMAD.MOV.U32 R7, RZ, RZ, R12 ;  /* 0x000000ffff077224 */ /* 0x000fe400078e000c */
[----:B------:R-:W-:-:S07]  /*8430*/  IMAD.MOV.U32 R8, RZ, RZ, R5 ;  /* 0x000000ffff087224 */ /* 0x000fce00078e0005 */
.L_x_176:
[----:B------:R-:W0:Y:S01]  /*8440*/  S2R R10, SR_CgaCtaId ;  /* 0x00000000000a7919 */ /* 0x000e220000008800 */
[----:B------:R-:W-:-:S04]  /*8450*/  MOV R9, 0x400 ;  /* 0x0000040000097802 */ /* 0x000fc80000000f00 */
[----:B0-----:R-:W-:Y:S02]  /*8460*/  LEA R19, R10, R9, 0x18 ;  /* 0x000000090a137211 */ /* 0x001fe400078ec0ff */
[----:B------:R-:W-:Y:S01]  /*8470*/  SHF.L.U32 R9, R7, 0x1f, RZ ;  /* 0x0000001f07097819 */ /* 0x000fe200000006ff */
[----:B------:R-:W0:Y:S02]  /*8480*/  @!P4 LDC R10, c[0x0][0x500] ;  /* 0x00014000ff0acb82 */ /* 0x000e240000000800 */
[----:B------:R-:W-:-:S04]  /*8490*/  IMAD R18, R8, 0x8, R19 ;  /* 0x0000000808127824 */ /* 0x000fc800078e0213 */
[----:B------:R-:W1:Y:S02]  /*84a0*/  SYNCS.PHASECHK.TRANS64.TRYWAIT P1, [R18+URZ+0x20], R9 ;  /* 0x00002009120075a7 */ /* 0x000e64000802017f */
[----:B-1----:R-:W-:Y:S05]  /*84b0*/  @!P1 BRA `(.L_x_173) ;  /* 0x0000000c00709947 */ /* 0x002fea0003800000 */
.L_x_193:
[----:B-1----:R-:W-:Y:S01]  /*84c0*/  PRMT R9, R17, 0x9910, RZ ;  /* 0x0000991011097816 */ /* 0x002fe200000000ff */
[----:B0-----:R0:W-:Y:S03]  /*84d0*/  @!P4 SYNCS.ARRIVE.TRANS64 RZ, [R18+URZ], R10 ;  /* 0x0000000a12ffc9a7 */ /* 0x0011e6000800003f */
[----:B------:R-:W-:-:S13]  /*84e0*/  ISETP.NE.AND P1, PT, R9, 0x2, PT ;  /* 0x000000020900780c */ /* 0x000fda0003f25270 */
[----:B0-----:R-:W-:Y:S05]  /*84f0*/  @P1 BRA `(.L_x_174) ;  /* 0x0000000000041947 */ /* 0x001fea0003800000 */
[----:B------:R-:W-:Y:S01]  /*8500*/  BPT.TRAP 0x1 ;  /* 0x000000040000795c */ /* 0x000fe20000300000 */
.L_x_174:
[----:B------:R-:W-:Y:S05]  /*8510*/  @P0 BRA `(.L_x_175) ;  /* 0x0000000000040947 */ /* 0x000fea0003800000 */
[----:B------:R-:W-:Y:S01]  /*8520*/  BPT.TRAP 0x1 ;  /* 0x000000040000795c */ /* 0x000fe20000300000 */
.L_x_175:
[----:B------:R-:W-:Y:S01]  /*8530*/  IMAD R19, R8, 0x2000, R19 ;  /* 0x0000200008137824 */ /* 0x000fe200078e0213 */
[----:B------:R-:W-:Y:S01]  /*8540*/  R2UR UR9, R18 ;  /* 0x00000000120972ca */ /* 0x000fe200000e0000 */
[----:B------:R-:W-:Y:S01]  /*8550*/  VIADD R0, R0, 0xffffffff ;  /* 0xffffffff00007836 */ /* 0x000fe20000000000 */
[----:B------:R-:W-:Y:S01]  /*8560*/  UIADD3 UR4, UP0, UR22, 0xf0, URZ ;  /* 0x000000f016047890 */ /* 0x000fe2000ff1e03f */
[----:B------:R-:W-:Y:S01]  /*8570*/  R2UR UR11, R11 ;  /* 0x000000000b0b72ca */ /* 0x000fe200000e0000 */
[----:B------:R-:W-:Y:S01]  /*8580*/  UIADD3 UR24, UP1, UR22, 0x1f0, URZ ;  /* 0x000001f016187890 */ /* 0x000fe2000ff3e03f */
[----:B------:R-:W-:Y:S01]  /*8590*/  R2UR UR8, R19 ;  /* 0x00000000130872ca */ /* 0x000fe200000e0000 */
[----:B------:R-:W-:Y:S01]  /*85a0*/  UIADD3.X UR5, URZ, UR23, URZ, UP0, !UPT ;  /* 0x000000173f057290 */ /* 0x000fe200087fe43f */
[----:B------:R-:W-:Y:S01]  /*85b0*/  R2UR UR10, R20 ;  /* 0x00000000140a72ca */ /* 0x000fe200000e0000 */
[----:B------:R-:W-:Y:S01]  /*85c0*/  VIADD R8, R8, 0x1 ;  /* 0x0000000108087836 */ /* 0x000fe20000000000 */
[----:B------:R-:W-:Y:S01]  /*85d0*/  R2UR UR12, R6 ;  /* 0x00000000060c72ca */ /* 0x000fe200000e0000 */
[----:B------:R-:W-:Y:S01]  /*85e0*/  UIADD3.X UR25, URZ, UR23, URZ, UP1, !UPT ;  /* 0x000000173f197290 */ /* 0x000fe20008ffe43f */
[----:B------:R-:W-:Y:S01]  /*85f0*/  R2UR UR19, R15 ;  /* 0x000000000f1372ca */ /* 0x000fe200000e0000 */
[----:B------:R-:W-:Y:S01]  /*8600*/  UMOV UR6, 0x0 ;  /* 0x0000000000067882 */ /* 0x000fe20000000000 */
[----:B------:R-:W-:Y:S01]  /*8610*/  ISETP.GT.AND P3, PT, R0, 0x1, PT ;  /* 0x000000010000780c */ /* 0x000fe20003f64270 */
[----:B------:R-:W-:Y:S01]  /*8620*/  UMOV UR7, 0x10000000 ;  /* 0x1000000000077882 */ /* 0x000fe20000000000 */
[----:B------:R-:W-:Y:S01]  /*8630*/  ISETP.NE.AND P1, PT, R8, 0x4, PT ;  /* 0x000000040800780c */ /* 0x000fe20003f25270 */
[----:B------:R-:W-:-:S02]  /*8640*/  VIADD R20, R20, 0x40 ;  /* 0x0000004014147836 */ /* 0x000fc40000000000 */
[----:B------:R-:W-:Y:S01]  /*8650*/  UIADD3 UR14, UR8, 0x100, URZ ;  /* 0x00000100080e7890 */ /* 0x000fe2000fffe03f */
[----:B------:R-:W-:Y:S01]  /*8660*/  SEL R10, RZ, 0x1, P1 ;  /* 0x00000001ff0a7807 */ /* 0x000fe20000800000 */
[----:B------:R-:W-:Y:S01]  /*8670*/  UIADD3 UR15, UR8, 0x8100, URZ ;  /* 0x00008100080f7890 */ /* 0x000fe2000fffe03f */
[----:B------:R-:W-:Y:S02]  /*8680*/  SEL R8, R8, RZ, P1 ;  /* 0x000000ff08087207 */ /* 0x000fe40000800000 */
[----:B------:R-:W-:Y:S02]  /*8690*/  LOP3.LUT R7, R7, R10, RZ, 0x3c, !PT ;  /* 0x0000000a07077212 */ /* 0x000fe400078e3cff */
[----:B------:R-:W-:Y:S02]  /*86a0*/  UMOV UR8, UR14 ;  /* 0x0000000e00087c82 */ /* 0x000fe40008000000 */
[----:B------:R0:W-:Y:S02]  /*86b0*/  UTMALDG.3D [UR8], [UR4], desc[UR6] ;  /* 0x00000608040075b4 */ /* 0x0001e40008011000 */
[----:B0-----:R-:W-:Y:S01]  /*86c0*/  UMOV UR8, UR15 ;  /* 0x0000000f00087c82 */ /* 0x001fe20008000000 */
[----:B------:R-:W-:-:S02]  /*86d0*/  UMOV UR11, UR19 ;  /* 0x00000013000b7c82 */ /* 0x000fc40008000000 */
[----:B------:R0:W-:Y:S02]  /*86e0*/  UTMALDG.3D [UR8], [UR24], desc[UR6] ;  /* 0x00000608180075b4 */ /* 0x0001e40008011000 */
[----:B0-----:R-:W-:Y:S05]  /*86f0*/  @P3 BRA `(.L_x_176) ;  /* 0xfffffffc00503947 */ /* 0x001fea000383ffff */
.L_x_172:
[----:B------:R-:W-:Y:S05]  /*8700*/  BSYNC B1 ;  /* 0x0000000000017941 */ /* 0x000fea0003800000 */
.L_x_171:
[----:B------:R-:W-:Y:S01]  /*8710*/  LOP3.LUT P3, RZ, R14, 0xff, RZ, 0xc0, !PT ;  /* 0x000000ff0eff7812 */ /* 0x000fe2000786c0ff */
[----:B------:R-:W-:Y:S01]  /*8720*/  IMAD.IADD R5, R16, 0x1, R5 ;  /* 0x0000000110057824 */ /* 0x000fe200078e0205 */
[----:B------:R-:W-:Y:S01]  /*8730*/  IADD3 R2, P5, R2, UR20, RZ ;  /* 0x0000001402027c10 */ /* 0x000fe2000ffbe0ff */
[----:B------:R-:W-:Y:S01]  /*8740*/  ULDC.64 UR4, c[0x0][0x650] ;  /* 0x0001940000047ab9 */ /* 0x000fe20000000a00 */
[----:B------:R-:W-:Y:S01]  /*8750*/  BSSY B1, `(.L_x_177) ;  /* 0x000006b000017945 */ /* 0x000fe20003800000 */
[----:B------:R-:W-:Y:S01]  /*8760*/  IMAD.MOV.U32 R11, RZ, RZ, -0x1 ;  /* 0xffffffffff0b7424 */ /* 0x000fe200078e00ff */
[----:B------:R-:W-:Y:S01]  /*8770*/  ISETP.GT.U32.AND P1, PT, R5, 0x3, PT ;  /* 0x000000030500780c */ /* 0x000fe20003f24070 */
[----:B------:R-:W-:Y:S01]  /*8780*/  IMAD.MOV.U32 R15, RZ, RZ, -0x1 ;  /* 0xffffffffff0f7424 */ /* 0x000fe200078e00ff */
[----:B------:R-:W-:Y:S02]  /*8790*/  SHF.R.U32.HI R0, RZ, 0x2, R5 ;  /* 0x00000002ff007819 */ /* 0x000fe40000011605 */
[----:B------:R-:W-:-:S02]  /*87a0*/  ISETP.LT.U32.AND P1, PT, R16, 0x4, P1 ;  /* 0x000000041000780c */ /* 0x000fc40000f21070 */
[----:B------:R-:W-:Y:S01]  /*87b0*/  IADD3.X R3, R3, UR13, RZ, P5, !PT ;  /* 0x0000000d03037c10 */ /* 0x000fe2000affe4ff */
[----:B------:R-:W0:Y:S01]  /*87c0*/  @P3 S2R R7, SR_CgaCtaId ;  /* 0x0000000000073919 */ /* 0x000e220000008800 */
[----:B------:R-:W-:Y:S02]  /*87d0*/  @P3 MOV R6, 0x400 ;  /* 0x0000040000063802 */ /* 0x000fe40000000f00 */
[----:B------:R-:W-:Y:S02]  /*87e0*/  ISETP.GE.U32.AND P5, PT, R2, UR4, PT ;  /* 0x0000000402007c0c */ /* 0x000fe4000bfa6070 */
[----:B------:R-:W-:Y:S02]  /*87f0*/  LOP3.LUT R0, R0, 0x1, RZ, 0xc0, !PT ;  /* 0x0000000100007812 */ /* 0x000fe400078ec0ff */
[----:B------:R-:W-:Y:S02]  /*8800*/  LOP3.LUT R5, R5, 0x3, RZ, 0xc0, !PT ;  /* 0x0000000305057812 */ /* 0x000fe400078ec0ff */
[----:B------:R-:W-:-:S02]  /*8810*/  PRMT R14, RZ, 0x7610, R14 ;  /* 0x00007610ff0e7816 */ /* 0x000fc4000000000e */
[----:B0-----:R-:W-:Y:S02]  /*8820*/  @P3 LEA R6, R7, R6, 0x18 ;  /* 0x0000000607063211 */ /* 0x001fe400078ec0ff */
[----:B------:R-:W-:Y:S02]  /*8830*/  SEL R7, RZ, 0x1, !P1 ;  /* 0x00000001ff077807 */ /* 0x000fe40004800000 */
[----:B------:R-:W-:Y:S01]  /*8840*/  ISETP.GE.U32.AND.EX P1, PT, R3, UR5, PT, P5 ;  /* 0x0000000503007c0c */ /* 0x000fe2000bf26150 */
[----:B------:R0:W-:Y:S01]  /*8850*/  @P3 SYNCS.ARRIVE.TRANS64.A1T0 RZ, [R6+URZ+0x58], RZ ;  /* 0x000058ff06ff39a7 */ /* 0x0001e2000810003f */
[----:B------:R-:W-:-:S04]  /*8860*/  ISETP.NE.U32.AND P3, PT, R0, 0x1, PT ;  /* 0x000000010000780c */ /* 0x000fc80003f65070 */
[----:B------:R-:W-:Y:S01]  /*8870*/  ISETP.GT.U32.AND P3, PT, R16, 0x3, !P3 ;  /* 0x000000031000780c */ /* 0x000fe20005f64070 */
[----:B0-----:R-:W-:-:S03]  /*8880*/  IMAD.MOV.U32 R6, RZ, RZ, -0x1 ;  /* 0xffffffffff067424 */ /* 0x001fc600078e00ff */
[----:B------:R-:W-:-:S04]  /*8890*/  SEL R0, RZ, 0x1, !P3 ;  /* 0x00000001ff007807 */ /* 0x000fc80005800000 */
[----:B------:R-:W-:Y:S02]  /*88a0*/  LOP3.LUT R12, R0, R12, R7, 0x96, !PT ;  /* 0x0000000c000c7212 */ /* 0x000fe400078e9607 */
[----:B------:R-:W-:Y:S01]  /*88b0*/  PRMT R0, RZ, 0x7610, R0 ;  /* 0x00007610ff007816 */ /* 0x000fe20000000000 */
[----:B------:R-:W-:Y:S06]  /*88c0*/  @P1 BRA `(.L_x_178) ;  /* 0x00000004004c1947 */ /* 0x000fec0003800000 */
[----:B------:R-:W-:Y:S01]  /*88d0*/  ULDC.64 UR4, c[0x0][0x628] ;  /* 0x00018a0000047ab9 */ /* 0x000fe20000000a00 */
[----:B------:R-:W0:Y:S01]  /*88e0*/  S2R R15, SR_CTAID.X ;  /* 0x00000000000f7919 */ /* 0x000e220000002500 */
[----:B------:R-:W-:Y:S01]  /*88f0*/  ISETP.NE.U32.AND P1, PT, RZ, UR4, PT ;  /* 0x00000004ff007c0c */ /* 0x000fe2000bf25070 */
[----:B------:R-:W-:Y:S01]  /*8900*/  ULDC UR7, c[0x0][0x630] ;  /* 0x00018c0000077ab9 */ /* 0x000fe20000000800 */
[----:B------:R-:W-:Y:S01]  /*8910*/  IMAD.MOV.U32 R6, RZ, RZ, R2 ;  /* 0x000000ffff067224 */ /* 0x000fe200078e0002 */
[----:B------:R-:W1:Y:S01]  /*8920*/  S2R R0, SR_CTAID.Y ;  /* 0x0000000000007919 */ /* 0x000e620000002600 */
[----:B------:R-:W-:Y:S01]  /*8930*/  ISETP.NE.AND.EX P1, PT, RZ, UR5, PT, P1 ;  /* 0x00000005ff007c0c */ /* 0x000fe2000bf25310 */
[----:B------:R-:W-:-:S12]  /*8940*/  IMAD.MOV.U32 R7, RZ, RZ, R3 ;  /* 0x000000ffff077224 */ /* 0x000fd800078e0003 */
[----:B------:R-:W-:Y:S05]  /*8950*/  @!P1 BRA `(.L_x_179) ;  /* 0x0000000000289947 */ /* 0x000fea0003800000 */
[----:B------:R-:W-:Y:S02]  /*8960*/  ULDC UR6, c[0x0][0x634] ;  /* 0x00018d0000067ab9 */ /* 0x000fe40000000800 */
[----:B------:R-:W-:-:S05]  /*8970*/  IADD3 R11, P1, R2, UR6, RZ ;  /* 0x00000006020b7c10 */ /* 0x000fca000ff3e0ff */
[----:B------:R-:W-:-:S04]  /*8980*/  IMAD.X R19, RZ, RZ, R3, P1 ;  /* 0x000000ffff137224 */ /* 0x000fc800008e0603 */
[----:B------:R-:W-:-:S04]  /*8990*/  IMAD.WIDE.U32 R8, R19, UR4, RZ ;  /* 0x0000000413087c25 */ /* 0x000fc8000f8e00ff */
[----:B------:R-:W-:-:S04]  /*89a0*/  IMAD.WIDE.U32 R8, P1, R11, UR5, R8 ;  /* 0x000000050b087c25 */ /* 0x000fc8000f820008 */
[----:B------:R-:W-:-:S04]  /*89b0*/  IMAD.WIDE.U32 R10, R11, UR4, RZ ;  /* 0x000000040b0a7c25 */ /* 0x000fc8000f8e00ff */
[----:B------:R-:W-:Y:S01]  /*89c0*/  IMAD.X R7, RZ, RZ, RZ, P1 ;  /* 0x000000ffff077224 */ /* 0x000fe200008e06ff */
[----:B------:R-:W-:Y:S01]  /*89d0*/  IADD3 RZ, P1, R11, R8, RZ ;  /* 0x000000080bff7210 */ /* 0x000fe20007f3e0ff */
[----:B------:R-:W-:-:S04]  /*89e0*/  IMAD.MOV.U32 R6, RZ, RZ, R9 ;  /* 0x000000ffff067224 */ /* 0x000fc800078e0009 */
[----:B------:R-:W-:-:S08]  /*89f0*/  IMAD.WIDE.U32.X R6, R19, UR5, R6, P1 ;  /* 0x0000000513067c25 */ /* 0x000fd000088e0406 */
.L_x_179:
[--C-:B------:R-:W-:Y:S01]  /*8a00*/  SHF.R.U64 R10, R6, UR7, R7.reuse ;  /* 0x00000007060a7c19 */ /* 0x100fe20008001207 */
[----:B------:R-:W-:Y:S01]  /*8a10*/  ULDC.64 UR4, c[0x0][0x620] ;  /* 0x0001880000047ab9 */ /* 0x000fe20000000a00 */
[----:B------:R-:W-:Y:S01]  /*8a20*/  SHF.R.U32.HI R6, RZ, UR7, R7 ;  /* 0x00000007ff067c19 */ /* 0x000fe20008011607 */
[----:B------:R-:W2:Y:S01]  /*8a30*/  LDC R22, c[0x0][0x144] ;  /* 0x00005100ff167b82 */ /* 0x000ea20000000800 */
[----:B------:R-:W-:Y:S01]  /*8a40*/  IADD3 R9, P1, RZ, -R10, RZ ;  /* 0x8000000aff097210 */ /* 0x000fe20007f3e0ff */
[----:B------:R-:W-:Y:S01]  /*8a50*/  ULDC.64 UR8, c[0x0][0x640] ;  /* 0x0001900000087ab9 */ /* 0x000fe20000000a00 */
[----:B0-----:R-:W-:Y:S01]  /*8a60*/  I2FP.F32.U32 R11, R15 ;  /* 0x0000000f000b7245 */ /* 0x001fe20000201000 */
[----:B------:R-:W-:Y:S02]  /*8a70*/  ULDC UR6, c[0x0][0x608] ;  /* 0x0001820000067ab9 */ /* 0x000fe40000000800 */
[----:B------:R-:W-:Y:S01]  /*8a80*/  IMAD.X R6, RZ, RZ, ~R6, P1 ;  /* 0x000000ffff067224 */ /* 0x000fe200008e0e06 */
[----:B------:R-:W-:Y:S01]  /*8a90*/  ISETP.NE.U32.AND P1, PT, RZ, UR8, PT ;  /* 0x00000008ff007c0c */ /* 0x000fe2000bf25070 */
[----:B------:R-:W0:Y:S02]  /*8aa0*/  LDC R19, c[0x0][0x148] ;  /* 0x00005200ff137b82 */ /* 0x000e240000000800 */
[----:B------:R-:W-:Y:S01]  /*8ab0*/  IMAD R8, R6, UR4, RZ ;  /* 0x0000000406087c24 */ /* 0x000fe2000f8e02ff */
[----:B------:R-:W-:Y:S01]  /*8ac0*/  ISETP.NE.AND.EX P1, PT, RZ, UR9, PT, P1 ;  /* 0x00000009ff007c0c */ /* 0x000fe2000bf25310 */
[----:B------:R-:W-:Y:S01]  /*8ad0*/  IMAD.WIDE.U32 R6, R9, UR4, R2 ;  /* 0x0000000409067c25 */ /* 0x000fe2000f8e0002 */
[----:B------:R-:W-:-:S03]  /*8ae0*/  ULDC UR4, c[0x0][0x150] ;  /* 0x0000540000047ab9 */ /* 0x000fc60000000800 */
[----:B------:R-:W-:Y:S02]  /*8af0*/  IMAD R9, R9, UR5, R8 ;  /* 0x0000000509097c24 */ /* 0x000fe4000f8e0208 */
[----:B------:R-:W-:Y:S01]  /*8b00*/  FMUL R8, R11, UR4 ;  /* 0x000000040b087c20 */ /* 0x000fe20008400000 */
[----:B------:R-:W-:Y:S01]  /*8b10*/  ULDC UR4, c[0x0][0x618] ;  /* 0x0001860000047ab9 */ /* 0x000fe20000000800 */
[----:B------:R-:W-:Y:S01]  /*8b20*/  ULDC UR5, c[0x0][0x154] ;  /* 0x0000550000057ab9 */ /* 0x000fe20000000800 */
[----:B------:R-:W-:-:S03]  /*8b30*/  IMAD.IADD R7, R7, 0x1, R9 ;  /* 0x0000000107077824 */ /* 0x000fc600078e0209 */
[----:B------:R-:W3:Y:S02]  /*8b40*/  F2I.U32.TRUNC.NTZ R8, R8 ;  /* 0x0000000800087305 */ /* 0x000ee4000020f000 */
[----:B------:R-:W-:Y:S02]  /*8b50*/  SHF.R.U64 R11, R6, UR4, R7 ;  /* 0x00000004060b7c19 */ /* 0x000fe40008001207 */
[----:B-1----:R-:W-:-:S05]  /*8b60*/  I2FP.F32.U32 R6, R0 ;  /* 0x0000000000067245 */ /* 0x002fca0000201000 */
[----:B------:R-:W-:Y:S01]  /*8b70*/  FMUL R21, R6, UR5 ;  /* 0x0000000506157c20 */ /* 0x000fe20008400000 */
[----:B------:R-:W-:Y:S01]  /*8b80*/  SHF.R.U32.HI R6, RZ, UR4, R7 ;  /* 0x00000004ff067c19 */ /* 0x000fe20008011607 */
[----:B------:R-:W-:-:S03]  /*8b90*/  ULDC UR4, c[0x0][0x658] ;  /* 0x0001960000047ab9 */ /* 0x000fc60000000800 */
[--C-:B------:R-:W-:Y:S01]  /*8ba0*/  SHF.R.U64 R20, R11, UR6, R6.reuse ;  /* 0x000000060b147c19 */ /* 0x100fe20008001206 */
[----:B------:R-:W1:Y:S01]  /*8bb0*/  F2I.U32.TRUNC.NTZ R21, R21 ;  /* 0x0000001500157305 */ /* 0x000e62000020f000 */
[----:B------:R-:W-:Y:S01]  /*8bc0*/  SHF.R.U32.HI R7, RZ, UR6, R6 ;  /* 0x00000006ff077c19 */ /* 0x000fe20008011606 */
[----:B---3--:R-:W-:-:S03]  /*8bd0*/  IMAD.MOV R8, RZ, RZ, -R8 ;  /* 0x000000ffff087224 */ /* 0x008fc600078e0a08 */
[----:B------:R-:W-:Y:S01]  /*8be0*/  SHF.R.U64 R18, R20, UR4, R7 ;  /* 0x0000000414127c19 */ /* 0x000fe20008001207 */
[----:B--2---:R-:W-:Y:S01]  /*8bf0*/  IMAD R15, R22, R8, R15 ;  /* 0x00000008160f7224 */ /* 0x004fe200078e020f */
[----:B------:R-:W-:-:S03]  /*8c00*/  SHF.R.U32.HI R23, RZ, UR4, R7 ;  /* 0x00000004ff177c19 */ /* 0x000fc60008011607 */
[----:B------:R-:W-:Y:S02]  /*8c10*/  IMAD.MOV.U32 R6, RZ, RZ, R18 ;  /* 0x000000ffff067224 */ /* 0x000fe400078e0012 */
[----:B------:R-:W-:Y:S01]  /*8c20*/  IMAD.MOV.U32 R7, RZ, RZ, R23 ;  /* 0x000000ffff077224 */ /* 0x000fe200078e0017 */
[----:B-1----:R-:W-:Y:S06]  /*8c30*/  @!P1 BRA `(.L_x_180) ;  /* 0x0000000000289947 */ /* 0x002fec0003800000 */
[----:B------:R-:W-:Y:S02]  /*8c40*/  ULDC UR4, c[0x0][0x64c] ;  /* 0x0001930000047ab9 */ /* 0x000fe40000000800 */
[----:B------:R-:W-:-:S05]  /*8c50*/  IADD3 R7, P1, R18, UR4, RZ ;  /* 0x0000000412077c10 */ /* 0x000fca000ff3e0ff */
[----:B------:R-:W-:-:S04]  /*8c60*/  IMAD.X R23, RZ, RZ, R23, P1 ;  /* 0x000000ffff177224 */ /* 0x000fc800008e0617 */
[----:B------:R-:W-:-:S04]  /*8c70*/  IMAD.WIDE.U32 R8, R23, UR8, RZ ;  /* 0x0000000817087c25 */ /* 0x000fc8000f8e00ff */
[----:B------:R-:W-:-:S04]  /*8c80*/  IMAD.WIDE.U32 R8, P1, R7, UR9, R8 ;  /* 0x0000000907087c25 */ /* 0x000fc8000f820008 */
[----:B------:R-:W-:-:S04]  /*8c90*/  IMAD.WIDE.U32 R6, R7, UR8, RZ ;  /* 0x0000000807067c25 */ /* 0x000fc8000f8e00ff */
[----:B------:R-:W-:Y:S01]  /*8ca0*/  IMAD.MOV.U32 R6, RZ, RZ, R9 ;  /* 0x000000ffff067224 */ /* 0x000fe200078e0009 */
[----:B------:R-:W-:Y:S01]  /*8cb0*/  IADD3 RZ, P3, R7, R8, RZ ;  /* 0x0000000807ff7210 */ /* 0x000fe20007f7e0ff */
[----:B------:R-:W-:-:S04]  /*8cc0*/  IMAD.X R7, RZ, RZ, RZ, P1 ;  /* 0x000000ffff077224 */ /* 0x000fc800008e06ff */
[----:B------:R-:W-:-:S08]  /*8cd0*/  IMAD.WIDE.U32.X R6, R23, UR9, R6, P3 ;  /* 0x0000000917067c25 */ /* 0x000fd000098e0406 */
.L_x_180:
[----:B------:R-:W-:Y:S01]  /*8ce0*/  ULDC UR4, c[0x0][0x648] ;  /* 0x0001920000047ab9 */ /* 0x000fe20000000800 */
[----:B------:R-:W-:Y:S01]  /*8cf0*/  LOP3.LUT R20, R20, UR17, RZ, 0xc0, !PT ;  /* 0x0000001114147c12 */ /* 0x000fe2000f8ec0ff */
[----:B------:R-:W-:Y:S01]  /*8d00*/  IMAD.MOV R21, RZ, RZ, -R21 ;  /* 0x000000ffff157224 */ /* 0x000fe200078e0a15 */
[----:B------:R-:W-:Y:S01]  /*8d10*/  SHF.R.U64 R7, R6, UR4, R7 ;  /* 0x0000000406077c19 */ /* 0x000fe20008001207 */
[----:B------:R-:W-:Y:S01]  /*8d20*/  ULDC UR4, c[0x0][0x638] ;  /* 0x00018e0000047ab9 */ /* 0x000fe20000000800 */
[----:B------:R-:W-:Y:S01]  /*8d30*/  ULDC UR5, c[0x0][0x610] ;  /* 0x0001840000057ab9 */ /* 0x000fe20000000800 */
[----:B0-----:R-:W-:Y:S02]  /*8d40*/  @P2 IMAD R15, R19, R21, R0 ;  /* 0x00000015130f2224 */ /* 0x001fe400078e0200 */
[----:B------:R-:W-:Y:S02]  /*8d50*/  IMAD.MOV R9, RZ, RZ, -R7 ;  /* 0x000000ffff097224 */ /* 0x000fe400078e0a07 */
[----:B------:R-:W-:Y:S01]  /*8d60*/  IMAD R20, R7, UR18, R20 ;  /* 0x0000001207147c24 */ /* 0x000fe2000f8e0214 */
[----:B------:R-:W-:Y:S01]  /*8d70*/  LOP3.LUT R7, R11, UR16, RZ, 0xc0, !PT ;  /* 0x000000100b077c12 */ /* 0x000fe2000f8ec0ff */
[----:B------:R-:W-:Y:S01]  /*8d80*/  IMAD R18, R9, UR4, R18 ;  /* 0x0000000409127c24 */ /* 0x000fe2000f8e0212 */
[----:B------:R-:W-:Y:S01]  /*8d90*/  ULDC UR4, c[0x0][0x600] ;  /* 0x0001800000047ab9 */ /* 0x000fe20000000800 */
[----:B------:R-:W-:-:S02]  /*8da0*/  IMAD R11, R20, UR5, R15 ;  /* 0x00000005140b7c24 */ /* 0x000fc4000f8e020f */
[----:B------:R-:W-:Y:S02]  /*8db0*/  IMAD R18, R18, UR4, R7 ;  /* 0x0000000412127c24 */ /* 0x000fe4000f8e0207 */
[----:B------:R-:W-:Y:S02]  /*8dc0*/  IMAD.MOV.U32 R0, RZ, RZ, 0x1 ;  /* 0x00000001ff007424 */ /* 0x000fe400078e00ff */
[----:B------:R-:W-:Y:S01]  /*8dd0*/  IMAD.MOV.U32 R6, RZ, RZ, R10 ;  /* 0x000000ffff067224 */ /* 0x000fe200078e000a */
[----:B------:R-:W-:Y:S02]  /*8de0*/  SEL R15, R18, R11, !P2 ;  /* 0x0000000b120f7207 */ /* 0x000fe40005000000 */
[----:B------:R-:W-:-:S07]  /*8df0*/  SEL R11, R11, R18, !P2 ;  /* 0x000000120b0b7207 */ /* 0x000fce0005000000 */
.L_x_178:
[----:B------:R-:W-:Y:S05]  /*8e00*/  BSYNC B1 ;  /* 0x0000000000017941 */ /* 0x000fea0003800000 */
.L_x_177:
[----:B------:R-:W-:-:S13]  /*8e10*/  LOP3.LUT P1, RZ, R0, 0xff, RZ, 0xc0, !PT ;  /* 0x000000ff00ff7812 */ /* 0x000fda000782c0ff */
[----:B------:R-:W-:Y:S05]  /*8e20*/  @P1 BRA `(.L_x_181) ;  /* 0xfffffff400501947 */ /* 0x000fea000383ffff */
[----:B------:R-:W-:Y:S05]  /*8e30*/  BSYNC B0 ;  /* 0x0000000000007941 */ /* 0x000fea0003800000 */
.L_x_169:
[----:B------:R-:W-:-:S03]  /*8e40*/  UMOV UR4, 0xffffffff ;  /* 0xffffffff00047882 */ /* 0x000fc60000000000 */
[----:B------:R-:W-:Y:S05]  /*8e50*/  BRA.DIV UR4, `(.L_x_182) ;  /* 0x00000006041c7947 */ /* 0x000fea000b800000 */
[----:B------:R-:W-:-:S13]  /*8e60*/  ELECT P0, URZ, PT ;  /* 0x00000000003f782f */ /* 0x000fda0003800000 */
.L_x_196:
[----:B------:R-:W-:Y:S04]  /*8e70*/  BSSY B0, `(.L_x_183) ;  /* 0x000002b000007945 */ /* 0x000fe80003800000 */
[----:B------:R-:W-:Y:S05]  /*8e80*/  @!P0 BRA `(.L_x_184) ;  /* 0x0000000000a48947 */ /* 0x000fea0003800000 */
[----:B------:R-:W-:-:S04]  /*8e90*/  LOP3.LUT R4, R4, 0x2, RZ, 0xfc, !PT ;  /* 0x0000000204047812 */ /* 0x000fc800078efcff */
[----:B------:R-:W-:-:S13]  /*8ea0*/  ISETP.NE.AND P0, PT, R4, 0x3, PT ;  /* 0x000000030400780c */ /* 0x000fda0003f05270 */
[----:B------:R-:W-:Y:S05]  /*8eb0*/  @!P0 BRA `(.L_x_185) ;  /* 0x0000000000048947 */ /* 0x000fea0003800000 */
[----:B------:R-:W-:Y:S01]  /*8ec0*/  BPT.TRAP 0x1 ;  /* 0x000000040000795c */ /* 0x000fe20000300000 */
.L_x_185:
[----:B------:R-:W0:Y:S01]  /*8ed0*/  S2R R3, SR_CgaCtaId ;  /* 0x0000000000037919 */ /* 0x000e220000008800 */
[----:B------:R-:W-:Y:S02]  /*8ee0*/  MOV R0, 0x400 ;  /* 0x0000040000007802 */ /* 0x000fe40000000f00 */
[----:B------:R-:W-:Y:S02]  /*8ef0*/  SHF.L.U32 R2, R12, 0x1f, RZ ;  /* 0x0000001f0c027819 */ /* 0x000fe400000006ff */
[----:B0-----:R-:W-:-:S05]  /*8f00*/  LEA R0, R3, R0, 0x18 ;  /* 0x0000000003007211 */ /* 0x001fca00078ec0ff */
[----:B------:R-:W-:-:S04]  /*8f10*/  VIADD R0, R0, 0x20 ;  /* 0x0000002000007836 */ /* 0x000fc80000000000 */
[C---:B------:R-:W-:Y:S02]  /*8f20*/  IMAD R7, R5.reuse, 0x8, R0 ;  /* 0x0000000805077824 */ /* 0x040fe400078e0200 */
[----:B------:R-:W-:Y:S02]  /*8f30*/  VIADD R5, R5, 0x1 ;  /* 0x0000000105057836 */ /* 0x000fe40000000000 */
[----:B------:R-:W0:Y:S03]  /*8f40*/  SYNCS.PHASECHK.TRANS64.TRYWAIT P0, [R7+URZ], R2 ;  /* 0x00000002070075a7 */ /* 0x000e26000800017f */
[----:B------:R-:W-:-:S04]  /*8f50*/  ISETP.NE.AND P1, PT, R5, 0x4, PT ;  /* 0x000000040500780c */ /* 0x000fc80003f25270 */
[----:B------:R-:W-:Y:S02]  /*8f60*/  SEL R3, RZ, 0x1, P1 ;  /* 0x00000001ff037807 */ /* 0x000fe40000800000 */
[----:B------:R-:W-:Y:S02]  /*8f70*/  SEL R5, R5, RZ, P1 ;  /* 0x000000ff05057207 */ /* 0x000fe40000800000 */
[----:B------:R-:W-:-:S03]  /*8f80*/  LOP3.LUT R12, R12, R3, RZ, 0x3c, !PT ;  /* 0x000000030c0c7212 */ /* 0x000fc600078e3cff */
[----:B------:R-:W-:Y:S01]  /*8f90*/  IMAD R9, R5, 0x8, R0 ;  /* 0x0000000805097824 */ /* 0x000fe200078e0200 */
[----:B------:R-:W-:Y:S01]  /*8fa0*/  SHF.L.U32 R4, R12, 0x1f, RZ ;  /* 0x0000001f0c047819 */ /* 0x000fe200000006ff */
[----:B0-----:R-:W-:Y:S06]  /*8fb0*/  @!P0 BRA `(.L_x_186) ;  /* 0x0000000000e88947 */ /* 0x001fec0003800000 */
.L_x_197:
[----:B------:R-:W1:Y:S01]  /*8fc0*/  SYNCS.PHASECHK.TRANS64.TRYWAIT P0, [R9+URZ], R4 ;  /* 0x00000004090075a7 */ /* 0x000e62000800017f */
[----:B0-----:R-:W-:-:S05]  /*8fd0*/  VIADD R2, R5, 0x1 ;  /* 0x0000000105027836 */ /* 0x001fca0000000000 */
[----:B------:R-:W-:-:S04]  /*8fe0*/  ISETP.NE.AND P1, PT, R2, 0x4, PT ;  /* 0x000000040200780c */ /* 0x000fc80003f25270 */
[----:B------:R-:W-:Y:S02]  /*8ff0*/  SEL R3, RZ, 0x1, P1 ;  /* 0x00000001ff037807 */ /* 0x000fe40000800000 */
[----:B------:R-:W-:Y:S02]  /*9000*/  SEL R7, R2, RZ, P1 ;  /* 0x000000ff02077207 */ /* 0x000fe40000800000 */
[----:B------:R-:W-:-:S03]  /*9010*/  LOP3.LUT R11, R12, R3, RZ, 0x3c, !PT ;  /* 0x000000030c0b7212 */ /* 0x000fc600078e3cff */
[----:B------:R-:W-:Y:S01]  /*9020*/  IMAD R6, R7, 0x8, R0 ;  /* 0x0000000807067824 */ /* 0x000fe200078e0200 */
[----:B------:R-:W-:Y:S01]  /*9030*/  SHF.L.U32 R5, R11, 0x1f, RZ ;  /* 0x0000001f0b057819 */ /* 0x000fe200000006ff */
[----:B-1----:R-:W-:Y:S06]  /*9040*/  @!P0 BRA `(.L_x_187) ;  /* 0x0000000000d88947 */ /* 0x002fec0003800000 */
.L_x_198:
[----:B------:R-:W1:Y:S01]  /*9050*/  SYNCS.PHASECHK.TRANS64.TRYWAIT P0, [R6+URZ], R5 ;  /* 0x00000005060075a7 */ /* 0x000e62000800017f */
[----:B------:R-:W-:-:S05]  /*9060*/  VIADD R2, R7, 0x1 ;  /* 0x0000000107027836 */ /* 0x000fca0000000000 */
[----:B------:R-:W-:-:S04]  /*9070*/  ISETP.NE.AND P1, PT, R2, 0x4, PT ;  /* 0x000000040200780c */ /* 0x000fc80003f25270 */
[----:B0-----:R-:W-:Y:S02]  /*9080*/  SEL R4, RZ, 0x1, P1 ;  /* 0x00000001ff047807 */ /* 0x001fe40000800000 */
[----:B------:R-:W-:Y:S02]  /*9090*/  SEL R3, R2, RZ, P1 ;  /* 0x000000ff02037207 */ /* 0x000fe40000800000 */
[----:B------:R-:W-:Y:S01]  /*90a0*/  LOP3.LUT R4, R11, R4, RZ, 0x3c, !PT ;  /* 0x000000040b047212 */ /* 0x000fe200078e3cff */
[----:B-1----:R-:W-:Y:S06]  /*90b0*/  @!P0 BRA `(.L_x_188) ;  /* 0x0000000000d08947 */ /* 0x002fec0003800000 */
.L_x_199:
[----:B------:R-:W-:Y:S01]  /*90c0*/  IMAD R3, R3, 0x8, R0 ;  /* 0x0000000803037824 */ /* 0x000fe200078e0200 */
[----:B------:R-:W-:-:S07]  /*90d0*/  SHF.L.U32 R0, R4, 0x1f, RZ ;  /* 0x0000001f04007819 */ /* 0x000fce00000006ff */
.L_x_189:
[----:B-1----:R1:W2:Y:S02]  /*90e0*/  SYNCS.PHASECHK.TRANS64.TRYWAIT P0, [R3+URZ], R0 ;  /* 0x00000000030075a7 */ /* 0x0022a4000800017f */
[----:B--2---:R-:W-:Y:S05]  /*90f0*/  @!P0 NANOSLEEP.SYNCS 0x989680 ;  /* 0x009896800000895d */ /* 0x004fea0003900000 */
[----:B------:R-:W2:Y:S02]  /*9100*/  @!P0 SYNCS.PHASECHK.TRANS64 P0, [R3+URZ], R0 ;  /* 0x00000000030085a7 */ /* 0x000ea4000800007f */
[----:B--2---:R-:W-:Y:S05]  /*9110*/  @!P0 BRA `(.L_x_189) ;  /* 0xfffffffc00f08947 */ /* 0x004fea000383ffff */
.L_x_184:
[----:B------:R-:W-:Y:S05]  /*9120*/  BSYNC B0 ;  /* 0x0000000000007941 */ /* 0x000fea0003800000 */
.L_x_183:
[----:B------:R-:W-:Y:S05]  /*9130*/  EXIT ;  /* 0x000000000000794d */ /* 0x000fea0003800000 */
.L_x_17:
[----:B-1----:R-:W-:-:S04]  /*9140*/  IMAD.U32 R11, RZ, RZ, UR6 ;  /* 0x00000006ff0b7e24 */ /* 0x002fc8000f8e00ff */
[----:B------:R1:W4:Y:S03]  /*9150*/  SYNCS.PHASECHK.TRANS64.TRYWAIT P0, [R11+URZ], R10 ;  /* 0x0000000a0b0075a7 */ /* 0x000326000800017f */
[----:B----4-:R-:W-:Y:S05]  /*9160*/  @!P0 NANOSLEEP.SYNCS 0x989680 ;  /* 0x009896800000895d */ /* 0x010fea0003900000 */
[----:B------:R-:W4:Y:S02]  /*9170*/  @!P0 SYNCS.PHASECHK.TRANS64 P0, [R11+URZ], R10 ;  /* 0x0000000a0b0085a7 */ /* 0x000f24000800007f */
[----:B----4-:R-:W-:Y:S05]  /*9180*/  @!P0 BRA `(.L_x_17) ;  /* 0xfffffffc00ec8947 */ /* 0x010fea000383ffff */
[----:B------:R-:W-:Y:S05]  /*9190*/  BRA `(.L_x_16) ;  /* 0xffffff8000ec7947 */ /* 0x000fea000383ffff */
.L_x_23:
[----:B-1----:R-:W-:-:S04]  /*91a0*/  IMAD.U32 R140, RZ, RZ, UR12 ;  /* 0x0000000cff8c7e24 */ /* 0x002fc8000f8e00ff */
[----:B------:R1:W4:Y:S03]  /*91b0*/  SYNCS.PHASECHK.TRANS64.TRYWAIT P0, [R140+URZ], R11 ;  /* 0x0000000b8c0075a7 */ /* 0x000326000800017f */
[----:B----4-:R-:W-:Y:S05]  /*91c0*/  @!P0 NANOSLEEP.SYNCS 0x989680 ;  /* 0x009896800000895d */ /* 0x010fea0003900000 */
[----:B------:R-:W4:Y:S02]  /*91d0*/  @!P0 SYNCS.PHASECHK.TRANS64 P0, [R140+URZ], R11 ;  /* 0x0000000b8c0085a7 */ /* 0x000f24000800007f */
[----:B----4-:R-:W-:Y:S05]  /*91e0*/  @!P0 BRA `(.L_x_23) ;  /* 0xfffffffc00ec8947 */ /* 0x010fea000383ffff */
[----:B------:R-:W-:Y:S05]  /*91f0*/  BRA `(.L_x_22) ;  /* 0xffffff8c00307947 */ /* 0x000fea000383ffff */
.L_x_170:
[----:B------:R-:W-:Y:S01]  /*9200*/  BSSY B1, `(.L_x_190) ;  /* 0x0000006000017945 */ /* 0x000fe20003800000 */
[----:B------:R-:W-:-:S07]  /*9210*/  IMAD.MOV.U32 R0, RZ, RZ, -0x1 ;  /* 0xffffffffff007424 */ /* 0x000fce00078e00ff */
[----:B------:R-:W-:Y:S05]  /*9220*/  WARPSYNC.COLLECTIVE R0, `(.L_x_191) ;  /* 0x00000000000c7348 */ /* 0x000fea0003c00000 */
[----:B------:R-:W-:Y:S02]  /*9230*/  ELECT P1, UR62, PT ;  /* 0x00000000003e782f */ /* 0x000fe40003820000 */
[----:B------:R-:W-:Y:S01]  /*9240*/  MOV R0, UR62 ;  /* 0x0000003e00007c02 */ /* 0x000fe20008000f00 */
[----:B------:R-:W-:Y:S10]  /*9250*/  ENDCOLLECTIVE ;  /* 0x000000000000791b */ /* 0x000ff40003800000 */
.L_x_191:
[----:B------:R-:W-:Y:S05]  /*9260*/  BSYNC B1 ;  /* 0x0000000000017941 */ /* 0x000fea0003800000 */
.L_x_190:
[----:B------:R-:W-:Y:S05]  /*9270*/  BRA `(.L_x_192) ;  /* 0xfffffff000487947 */ /* 0x000fea000383ffff */
.L_x_173:
[----:B-1----:R1:W2:Y:S02]  /*9280*/  SYNCS.PHASECHK.TRANS64.TRYWAIT P1, [R18+URZ+0x20], R9 ;  /* 0x00002009120075a7 */ /* 0x0022a4000802017f */
[----:B--2---:R-:W-:Y:S05]  /*9290*/  @!P1 NANOSLEEP.SYNCS 0x989680 ;  /* 0x009896800000995d */ /* 0x004fea0003900000 */
[----:B------:R-:W2:Y:S02]  /*92a0*/  @!P1 SYNCS.PHASECHK.TRANS64 P1, [R18+URZ+0x20], R9 ;  /* 0x00002009120095a7 */ /* 0x000ea4000802007f */
[----:B--2---:R-:W-:Y:S05]  /*92b0*/  @!P1 BRA `(.L_x_173) ;  /* 0xfffffffc00f09947 */ /* 0x004fea000383ffff */
[----:B------:R-:W-:Y:S05]  /*92c0*/  BRA `(.L_x_193) ;  /* 0xfffffff0007c7947 */ /* 0x000fea000383ffff */
.L_x_182:
[----:B------:R-:W-:Y:S01]  /*92d0*/  BSSY B0, `(.L_x_194) ;  /* 0x0000006000007945 */ /* 0x000fe20003800000 */
[----:B------:R-:W-:-:S07]  /*92e0*/  IMAD.MOV.U32 R0, RZ, RZ, -0x1 ;  /* 0xffffffffff007424 */ /* 0x000fce00078e00ff */
[----:B------:R-:W-:Y:S05]  /*92f0*/  WARPSYNC.COLLECTIVE R0, `(.L_x_195) ;  /* 0x00000000000c7348 */ /* 0x000fea0003c00000 */
[----:B------:R-:W-:Y:S02]  /*9300*/  ELECT P1, UR62, PT ;  /* 0x00000000003e782f */ /* 0x000fe40003820000 */
[----:B------:R-:W-:Y:S01]  /*9310*/  MOV R0, UR62 ;  /* 0x0000003e00007c02 */ /* 0x000fe20008000f00 */
[----:B------:R-:W-:Y:S10]  /*9320*/  ENDCOLLECTIVE ;  /* 0x000000000000791b */ /* 0x000ff40003800000 */
.L_x_195:
[----:B------:R-:W-:Y:S05]  /*9330*/  BSYNC B0 ;  /* 0x0000000000007941 */ /* 0x000fea0003800000 */
.L_x_194:
[----:B------:R-:W-:Y:S01]  /*9340*/  PLOP3.LUT P0, PT, P1, PT, PT, 0x80, 0x0 ;  /* 0x000000000000781c */ /* 0x000fe20000f0f070 */
[----:B------:R-:W-:-:S12]  /*9350*/  BRA `(.L_x_196) ;  /* 0xfffffff800c47947 */ /* 0x000fd8000383ffff */
.L_x_186:
[----:B0-----:R0:W1:Y:S02]  /*9360*/  SYNCS.PHASECHK.TRANS64.TRYWAIT P0, [R7+URZ], R2 ;  /* 0x00000002070075a7 */ /* 0x001064000800017f */
[----:B-1----:R-:W-:Y:S05]  /*9370*/  @!P0 NANOSLEEP.SYNCS 0x989680 ;  /* 0x009896800000895d */ /* 0x002fea0003900000 */
[----:B------:R-:W1:Y:S02]  /*9380*/  @!P0 SYNCS.PHASECHK.TRANS64 P0, [R7+URZ], R2 ;  /* 0x00000002070085a7 */ /* 0x000e64000800007f */
[----:B-1----:R-:W-:Y:S05]  /*9390*/  @!P0 BRA `(.L_x_186) ;  /* 0xfffffffc00f08947 */ /* 0x002fea000383ffff */
[----:B------:R-:W-:Y:S05]  /*93a0*/  BRA `(.L_x_197) ;  /* 0xfffffffc00047947 */ /* 0x000fea000383ffff */
.L_x_187:
[----:B0-----:R0:W1:Y:S02]  /*93b0*/  SYNCS.PHASECHK.TRANS64.TRYWAIT P0, [R9+URZ], R4 ;  /* 0x00000004090075a7 */ /* 0x001064000800017f */
[----:B-1----:R-:W-:Y:S05]  /*93c0*/  @!P0 NANOSLEEP.SYNCS 0x989680 ;  /* 0x009896800000895d */ /* 0x002fea0003900000 */
[----:B------:R-:W1:Y:S02]  /*93d0*/  @!P0 SYNCS.PHASECHK.TRANS64 P0, [R9+URZ], R4 ;  /* 0x00000004090085a7 */ /* 0x000e64000800007f */
[----:B-1----:R-:W-:Y:S05]  /*93e0*/  @!P0 BRA `(.L_x_187) ;  /* 0xfffffffc00f08947 */ /* 0x002fea000383ffff */
[----:B------:R-:W-:Y:S05]  /*93f0*/  BRA `(.L_x_198) ;  /* 0xfffffffc00147947 */ /* 0x000fea000383ffff */
.L_x_188:
[----:B0-----:R0:W1:Y:S02]  /*9400*/  SYNCS.PHASECHK.TRANS64.TRYWAIT P0, [R6+URZ], R5 ;  /* 0x00000005060075a7 */ /* 0x001064000800017f */
[----:B-1----:R-:W-:Y:S05]  /*9410*/  @!P0 NANOSLEEP.SYNCS 0x989680 ;  /* 0x009896800000895d */ /* 0x002fea0003900000 */
[----:B------:R-:W1:Y:S02]  /*9420*/  @!P0 SYNCS.PHASECHK.TRANS64 P0, [R6+URZ], R5 ;  /* 0x00000005060085a7 */ /* 0x000e64000800007f */
[----:B-1----:R-:W-:Y:S05]  /*9430*/  @!P0 BRA `(.L_x_188) ;  /* 0xfffffffc00f08947 */ /* 0x002fea000383ffff */
[----:B------:R-:W-:Y:S05]  /*9440*/  BRA `(.L_x_199) ;  /* 0xfffffffc001c7947 */ /* 0x000fea000383ffff */
.L_x_200:
[----:B------:R-:W-:-:S00]  /*9450*/  BRA `(.L_x_200) ;  /* 0xfffffffc00fc7947 */ /* 0x000fc0000383ffff */
[----:B------:R-:W-:-:S00]  /*9460*/  NOP ;  /* 0x0000000000007918 */ /* 0x000fc00000000000 */
        /* <DEDUP_REMOVED lines=9> */
.L_x_201:


//--------------------- .nv.shared._ZN7cutlass13device_kernelINS_4gemm6kernel13GemmUniversalIN4cute5tupleIJiiiiEEENS1_10collective13CollectiveMmaINS1_37MainloopSm90TmaGmmaWarpSpecializedFP8ILi4ENS5_IJNS4_1CILi1EEESB_SB_EEENS1_35KernelTmaWarpSpecializedCooperativeEEENS5_IJNSA_ILi128EEESF_NSA_ILi64EEEEEENS_12float_e4m3_tENS5_IJlSB_lEEESI_SJ_NS4_8TiledMMAINS4_8MMA_AtomIJNS4_4SM904GMMA31MMA_64x128x32_F32E4M3E4M3_SS_TNILNSN_7ScaleInE1ELSP_1EEEEEENS4_6LayoutINS5_IJNSA_ILi2EEESB_SB_EEENS5_IJSB_NSA_ILi0EEESV_EEEEENS5_IJNS4_10UnderscoreESY_SY_EEEEENS4_13SM90_TMA_LOADENS4_14ComposedLayoutINS4_7SwizzleILi2ELi4ELi3EEENS4_18smem_ptr_flag_bitsILi8EEENSS_INS5_IJNSA_ILi8EEESG_EEENS5_IJSG_SB_EEEEEEEvNS4_8identityES11_S1B_vS1C_EENS_8epilogue10collective6detail29Sm90TmaWarpSpecializedAdapterINS1F_15DefaultEpilogueISI_SJ_SJ_NS1E_6thread17LinearCombinationISI_Li1EffLNS1J_9ScaleType4KindE0ELNS_15FloatRoundStyleE2ESI_EENS1_15EpilogueDefaultEEEEEvvEEEEvNT_6ParamsE --------------------------
	.section	.nv.shared._ZN7cutlass13device_kernelINS_4gemm6kernel13GemmUniversalIN4cute5tupleIJiiiiEEENS1_10collective13CollectiveMmaINS1_37MainloopSm90TmaGmmaWarpSpecializedFP8ILi4ENS5_IJNS4_1CILi1EEESB_SB_EEENS1_35KernelTmaWarpSpecializedCooperativeEEENS5_IJNSA_ILi128EEESF_NSA_ILi64EEEEEENS_12float_e4m3_tENS5_IJlSB_lEEESI_SJ_NS4_8TiledMMAINS4_8MMA_AtomIJNS4_4SM904GMMA31MMA_64x128x32_F32E4M3E4M3_SS_TNILNSN_7ScaleInE1ELSP_1EEEEEENS4_6LayoutINS5_IJNSA_ILi2EEESB_SB_EEENS5_IJSB_NSA_ILi0EEESV_EEEEENS5_IJNS4_10UnderscoreESY_SY_EEEEENS4_13SM90_TMA_LOADENS4_14ComposedLayoutINS4_7SwizzleILi2ELi4ELi3EEENS4_18smem_ptr_flag_bitsILi8EEENSS_INS5_IJNSA_ILi8EEESG_EEENS5_IJSG_SB_EEEEEEEvNS4_8identityES11_S1B_vS1C_EENS_8epilogue10collective6detail29Sm90TmaWarpSpecializedAdapterINS1F_15DefaultEpilogueISI_SJ_SJ_NS1E_6thread17LinearCombinationISI_Li1EffLNS1J_9ScaleType4KindE0ELNS_15FloatRoundStyleE2ESI_EENS1_15EpilogueDefaultEEEEEvvEEEEvNT_6ParamsE,"aw",@nobits
	.sectionflags	@""
	.align	16
	.zero		1024


//--------------------- .nv.shared.reserved.0     --------------------------
	.section	.nv.shared.reserved.0,"aw",@nobits
	.weak		__nv_reservedSMEM_offset_0_alias
	.size		__nv_reservedSMEM_offset_0_alias, 0, 0
	.other		__nv_reservedSMEM_offset_0_alias,@"STO_CUDA_RESERVED_SHARED STV_DEFAULT"
__nv_reservedSMEM_offset_0_alias:
	.zero		0


//--------------------- .nv.global                --------------------------
	.section	.nv.global,"aw",@nobits
.nv.global:
	.type		_ZN39_INTERNAL_e8f52045_4_k_cu_e90c94ab_44614cute1_E,@object
	.size		_ZN39_INTERNAL_e8f52045_4_k_cu_e90c94ab_44614cute1_E,(_ZN39_INTERNAL_e8f52045_4_k_cu_e90c94ab_44614cuda3std3__45__cpo6cbeginE - _ZN39_INTERNAL_e8f52045_4_k_cu_e90c94ab_44614cute1_E)
_ZN39_INTERNAL_e8f52045_4_k_cu_e90c94ab_44614cute1_E:
	.zero		1
	.type		_ZN39_INTERNAL_e8f52045_4_k_cu_e90c94ab_44614cuda3std3__45__cpo6cbeginE,@object
	.size		_ZN39_INTERNAL_e8f52045_4_k_cu_e90c94ab_44614cuda3std3__45__cpo6cbeginE,(_ZN39_INTERNAL_e8f52045_4_k_cu_e90c94ab_44614cuda3std3__48in_placeE - _ZN39_INTERNAL_e8f52045_4_k_cu_e90c94ab_44614cuda3std3__45__cpo6cbeginE)
_ZN39_INTERNAL_e8f52045_4_k_cu_e90c94ab_44614cuda3std3__45__cpo6cbeginE:
	.zero		1
	.type		_ZN39_INTERNAL_e8f52045_4_k_cu_e90c94ab_44614cuda3std3__48in_placeE,@object
	.size		_ZN39_INTERNAL_e8f52045_4_k_cu_e90c94ab_44614cuda3std3__48in_placeE,(_ZN39_INTERNAL_e8f52045_4_k_cu_e90c94ab_44614cuda3std6ranges3__45__cpo9iter_moveE - _ZN39_INTERNAL_e8f52045_4_k_cu_e90c94ab_44614cuda3std3__48in_placeE)
_ZN39_INTERNAL_e8f52045_4_k_cu_e90c94ab_44614cuda3std3__48in_placeE:
	.zero		1
	.type		_ZN39_INTERNAL_e8f52045_4_k_cu_e90c94ab_44614cuda3std6ranges3__45__cpo9iter_moveE,@object
	.size		_ZN39_INTERNAL_e8f52045_4_k_cu_e90c94ab_44614cuda3std6ranges3__45__cpo9iter_moveE,(_ZN39_INTERNAL_e8f52045_4_k_cu_e90c94ab_44614cuda3std3__45__cpo5beginE - _ZN39_INTERNAL_e8f52045_4_k_cu_e90c94ab_44614cuda3std6ranges3__45__cpo9iter_moveE)
_ZN39_INTERNAL_e8f52045_4_k_cu_e90c94ab_44614cuda3std6ranges3__45__cpo9iter_moveE:
	.zero		1
	.type		_ZN39_INTERNAL_e8f52045_4_k_cu_e90c94ab_44614cuda3std3__45__cpo5beginE,@object
	.size		_ZN39_INTERNAL_e8f52045_4_k_cu_e90c94ab_44614cuda3std3__45__cpo5beginE,(_ZN39_INTERNAL_e8f52045_4_k_cu_e90c94ab_44614cuda3std3__441_GLOBAL__N__e8f52045_4_k_cu_e90c94ab_44616ignoreE - _ZN39_INTERNAL_e8f52045_4_k_cu_e90c94ab_44614cuda3std3__45__cpo5beginE)
_ZN39_INTERNAL_e8f52045_4_k_cu_e90c94ab_44614cuda3std3__45__cpo5beginE:
	.zero		1
	.type		_ZN39_INTERNAL_e8f52045_4_k_cu_e90c94ab_44614cuda3std3__441_GLOBAL__N__e8f52045_4_k_cu_e90c94ab_44616ignoreE,@object
	.size		_ZN39_INTERNAL_e8f52045_4_k_cu_e90c94ab_44614cuda3std3__441_GLOBAL__N__e8f52045_4_k_cu_e90c94ab_44616ignoreE,(_ZN39_INTERNAL_e8f52045_4_k_cu_e90c94ab_44614cute7productE - _ZN39_INTERNAL_e8f52045_4_k_cu_e90c94ab_44614cuda3std3__441_GLOBAL__N__e8f52045_4_k_cu_e90c94ab_44616ignoreE)
_ZN39_INTERNAL_e8f52045_4_k_cu_e90c94ab_44614cuda3std3__441_GLOBAL__N__e8f52045_4_k_cu_e90c94ab_44616ignoreE:
	.zero		1
	.type		_ZN39_INTERNAL_e8f52045_4_k_cu_e90c94ab_44614cute7productE,@object
	.size		_ZN39_INTERNAL_e8f52045_4_k_cu_e90c94ab_44614cute7productE,(_ZN39_INTERNAL_e8f52045_4_k_cu_e90c94ab_44614cuda3std3__45__cpo3endE - _ZN39_INTERNAL_e8f52045_4_k_cu_e90c94ab_44614cute7productE)
_ZN39_INTERNAL_e8f52045_4_k_cu_e90c94ab_44614cute7productE:
	.zero		1
	.type		_ZN39_INTERNAL_e8f52045_4_k_cu_e90c94ab_44614cuda3std3__45__cpo3endE,@object
	.size		_ZN39_INTERNAL_e8f52045_4_k_cu_e90c94ab_44614cuda3std3__45__cpo3endE,(_ZN39_INTERNAL_e8f52045_4_k_cu_e90c94ab_44614cuda3std3__419piecewise_constructE - _ZN39_INTERNAL_e8f52045_4_k_cu_e90c94ab_44614cuda3std3__45__cpo3endE)
_ZN39_INTERNAL_e8f52045_4_k_cu_e90c94ab_44614cuda3std3__45__cpo3endE:
	.zero		1
	.type		_ZN39_INTERNAL_e8f52045_4_k_cu_e90c94ab_44614cuda3std3__419piecewise_constructE,@object
	.size		_ZN39_INTERNAL_e8f52045_4_k_cu_e90c94ab_44614cuda3std3__419piecewise_constructE,(_ZN39_INTERNAL_e8f52045_4_k_cu_e90c94ab_44614cuda3std3__45__cpo4cendE - _ZN39_INTERNAL_e8f52045_4_k_cu_e90c94ab_44614cuda3std3__419piecewise_constructE)
_ZN39_INTERNAL_e8f52045_4_k_cu_e90c94ab_44614cuda3std3__419piecewise_constructE:
	.zero		1
	.type		_ZN39_INTERNAL_e8f52045_4_k_cu_e90c94ab_44614cuda3std3__45__cpo4cendE,@object
	.size		_ZN39_INTERNAL_e8f52045_4_k_cu_e90c94ab_44614cuda3std3__45__cpo4cendE,(_ZN39_INTERNAL_e8f52045_4_k_cu_e90c94ab_44614cuda3std6ranges3__45__cpo4swapE - _ZN39_INTERNAL_e8f52045_4_k_cu_e90c94ab_44614cuda3std3__45__cpo4cendE)
_ZN39_INTERNAL_e8f52045_4_k_cu_e90c94ab_44614cuda3std3__45__cpo4cendE:
	.zero		1
	.type		_ZN39_INTERNAL_e8f52045_4_k_cu_e90c94ab_44614cuda3std6ranges3__45__cpo4swapE,@object
	.size		_ZN39_INTERNAL_e8f52045_4_k_cu_e90c94ab_44614cuda3std6ranges3__45__cpo4swapE,(.L_7 - _ZN39_INTERNAL_e8f52045_4_k_cu_e90c94ab_44614cuda3std6ranges3__45__cpo4swapE)
_ZN39_INTERNAL_e8f52045_4_k_cu_e90c94ab_44614cuda3std6ranges3__45__cpo4swapE:
	.zero		1
.L_7:


//--------------------- .nv.constant0._ZN7cutlass13device_kernelINS_4gemm6kernel13GemmUniversalIN4cute5tupleIJiiiiEEENS1_10collective13CollectiveMmaINS1_37MainloopSm90TmaGmmaWarpSpecializedFP8ILi4ENS5_IJNS4_1CILi1EEESB_SB_EEENS1_35KernelTmaWarpSpecializedCooperativeEEENS5_IJNSA_ILi128EEESF_NSA_ILi64EEEEEENS_12float_e4m3_tENS5_IJlSB_lEEESI_SJ_NS4_8TiledMMAINS4_8MMA_AtomIJNS4_4SM904GMMA31MMA_64x128x32_F32E4M3E4M3_SS_TNILNSN_7ScaleInE1ELSP_1EEEEEENS4_6LayoutINS5_IJNSA_ILi2EEESB_SB_EEENS5_IJSB_NSA_ILi0EEESV_EEEEENS5_IJNS4_10UnderscoreESY_SY_EEEEENS4_13SM90_TMA_LOADENS4_14ComposedLayoutINS4_7SwizzleILi2ELi4ELi3EEENS4_18smem_ptr_flag_bitsILi8EEENSS_INS5_IJNSA_ILi8EEESG_EEENS5_IJSG_SB_EEEEEEEvNS4_8identityES11_S1B_vS1C_EENS_8epilogue10collective6detail29Sm90TmaWarpSpecializedAdapterINS1F_15DefaultEpilogueISI_SJ_SJ_NS1E_6thread17LinearCombinationISI_Li1EffLNS1J_9ScaleType4KindE0ELNS_15FloatRoundStyleE2ESI_EENS1_15EpilogueDefaultEEEEEvvEEEEvNT_6ParamsE --------------------------
	.section	.nv.constant0._ZN7cutlass13device_kernelINS_4gemm6kernel13GemmUniversalIN4cute5tupleIJiiiiEEENS1_10collective13CollectiveMmaINS1_37MainloopSm90TmaGmmaWarpSpecializedFP8ILi4ENS5_IJNS4_1CILi1EEESB_SB_EEENS1_35KernelTmaWarpSpecializedCooperativeEEENS5_IJNSA_ILi128EEESF_NSA_ILi64EEEEEENS_12float_e4m3_tENS5_IJlSB_lEEESI_SJ_NS4_8TiledMMAINS4_8MMA_AtomIJNS4_4SM904GMMA31MMA_64x128x32_F32E4M3E4M3_SS_TNILNSN_7ScaleInE1ELSP_1EEEEEENS4_6LayoutINS5_IJNSA_ILi2EEESB_SB_EEENS5_IJSB_NSA_ILi0EEESV_EEEEENS5_IJNS4_10UnderscoreESY_SY_EEEEENS4_13SM90_TMA_LOADENS4_14ComposedLayoutINS4_7SwizzleILi2ELi4ELi3EEENS4_18smem_ptr_flag_bitsILi8EEENSS_INS5_IJNSA_ILi8EEESG_EEENS5_IJSG_SB_EEEEEEEvNS4_8identityES11_S1B_vS1C_EENS_8epilogue10collective6detail29Sm90TmaWarpSpecializedAdapterINS1F_15DefaultEpilogueISI_SJ_SJ_NS1E_6thread17LinearCombinationISI_Li1EffLNS1J_9ScaleType4KindE0ELNS_15FloatRoundStyleE2ESI_EENS1_15EpilogueDefaultEEEEEvvEEEEvNT_6ParamsE,"a",@progbits
	.sectionflags	@""
	.align	4
.nv.constant0._ZN7cutlass13device_kernelINS_4gemm6kernel13GemmUniversalIN4cute5tupleIJiiiiEEENS1_10collective13CollectiveMmaINS1_37MainloopSm90TmaGmmaWarpSpecializedFP8ILi4ENS5_IJNS4_1CILi1EEESB_SB_EEENS1_35KernelTmaWarpSpecializedCooperativeEEENS5_IJNSA_ILi128EEESF_NSA_ILi64EEEEEENS_12float_e4m3_tENS5_IJlSB_lEEESI_SJ_NS4_8TiledMMAINS4_8MMA_AtomIJNS4_4SM904GMMA31MMA_64x128x32_F32E4M3E4M3_SS_TNILNSN_7ScaleInE1ELSP_1EEEEEENS4_6LayoutINS5_IJNSA_ILi2EEESB_SB_EEENS5_IJSB_NSA_ILi0EEESV_EEEEENS5_IJNS4_10UnderscoreESY_SY_EEEEENS4_13SM90_TMA_LOADENS4_14ComposedLayoutINS4_7SwizzleILi2ELi4ELi3EEENS4_18smem_ptr_flag_bitsILi8EEENSS_INS5_IJNSA_ILi8EEESG_EEENS5_IJSG_SB_EEEEEEEvNS4_8identityES11_S1B_vS1C_EENS_8epilogue10collective6detail29Sm90TmaWarpSpecializedAdapterINS1F_15DefaultEpilogueISI_SJ_SJ_NS1E_6thread17LinearCombinationISI_Li1EffLNS1J_9ScaleType4KindE0ELNS_15FloatRoundStyleE2ESI_EENS1_15EpilogueDefaultEEEEEvvEEEEvNT_6ParamsE:
	.zero		1664


//--------------------- SYMBOLS --------------------------

	.type		.nv.reservedSmem.offset0,@object
	.size		.nv.reservedSmem.offset0,0x4
